// auto-generated by cutlass_sweep.gemm — config: {"arch": "sm_90", "cluster_m": 1, "cluster_n": 1, "dtype": "e5m2", "dtype_b": "e5m2", "layout": "nt", "stages": 6, "tile_k": 128, "tile_m": 256, "tile_n": 256}
#include "cutlass/cutlass.h"
#include "cutlass/gemm/collective/collective_builder.hpp"
#include "cutlass/gemm/device/gemm_universal_adapter.h"
#include "cutlass/gemm/kernel/gemm_universal.hpp"
#include "cutlass/epilogue/collective/collective_builder.hpp"

using ElemA = cutlass::float_e5m2_t;
using ElemB = cutlass::float_e5m2_t;
using ElemCD = cutlass::float_e5m2_t;
using Acc  = float;
using TileShape    = cute::Shape<cute::_256, cute::_256, cute::_128>;
using ClusterShape = cute::Shape<cute::_1, cute::_1, cute::_1>;

using CollectiveEpilogue = typename cutlass::epilogue::collective::CollectiveBuilder<
    cutlass::arch::Sm90, cutlass::arch::OpClassTensorOp,
    TileShape, ClusterShape,
    cutlass::epilogue::collective::EpilogueTileAuto,
    Acc, Acc,
    ElemCD, cutlass::layout::RowMajor, 128 / cutlass::sizeof_bits<ElemCD>::value,
    ElemCD, cutlass::layout::RowMajor, 128 / cutlass::sizeof_bits<ElemCD>::value,
    cutlass::epilogue::collective::EpilogueScheduleAuto
  >::CollectiveOp;

using CollectiveMainloop = typename cutlass::gemm::collective::CollectiveBuilder<
    cutlass::arch::Sm90, cutlass::arch::OpClassTensorOp,
    ElemA, cutlass::layout::RowMajor, 128 / cutlass::sizeof_bits<ElemA>::value,
    ElemB, cutlass::layout::ColumnMajor, 128 / cutlass::sizeof_bits<ElemB>::value,
    Acc,
    TileShape, ClusterShape,
    cutlass::gemm::collective::StageCount<6>,
    cutlass::gemm::collective::KernelScheduleAuto
  >::CollectiveOp;

using GemmKernel = cutlass::gemm::kernel::GemmUniversal<
    cute::Shape<int,int,int,int>,
    CollectiveMainloop,
    CollectiveEpilogue
>;
using Gemm = cutlass::gemm::device::GemmUniversalAdapter<GemmKernel>;

// Force the device kernel symbol into the cubin without needing a host main.
auto* _anchor = &cutlass::device_kernel<GemmKernel>;


// ===== COMPILED SASS (sm_90a) =====

	.target	sm_90a

	.elftype	@"ET_EXEC"


//--------------------- .note.nv.tkinfo           --------------------------
	.section	.note.nv.tkinfo,"",@"SHT_NOTE"
	.sectionflags	@"SHF_NOTE_NV_TKINFO"
	.tkinfo
        /*0018*/ 	.word	0x00000002
        /*0030*/ 	.string	""
        /*0030*/ 	.string	"ptxas"
        /*0030*/ 	.string	"Cuda compilation tools, release 13.0, V13.0.88"
        /*0030*/ 	.string	"Build cuda_13.0.r13.0/compiler.36424714_0"
        /*0030*/ 	.string	"-arch sm_90a -m 64 "



//--------------------- .note.nv.cuinfo           --------------------------
	.section	.note.nv.cuinfo,"",@"SHT_NOTE"
	.sectionflags	@"SHF_NOTE_NV_CUINFO"
        /*0018*/ 	.short	0x0002
        /*001a*/ 	.short	0x005a
        /*001c*/ 	.short	0x0082
	.zero		2


//--------------------- .nv.info                  --------------------------
	.section	.nv.info,"",@"SHT_CUDA_INFO"
	.align	4


	//----- nvinfo : EIATTR_REGCOUNT
	.align		4
        /*0000*/ 	.byte	0x04, 0x2f
        /*0002*/ 	.short	(.L_12 - .L_11)
	.align		4
.L_11:
        /*0004*/ 	.word	index@(_ZN7cutlass13device_kernelINS_4gemm6kernel13GemmUniversalIN4cute5tupleIJiiiiEEENS1_10collective13CollectiveMmaINS1_37MainloopSm90TmaGmmaWarpSpecializedFP8ILi6ENS5_IJNS4_1CILi1EEESB_SB_EEENS1_35KernelTmaWarpSpecializedCooperativeEEENS5_IJNSA_ILi256EEESF_NSA_ILi128EEEEEENS_12float_e5m2_tENS5_IJlSB_lEEESI_SJ_NS4_8TiledMMAINS4_8MMA_AtomIJNS4_4SM904GMMA31MMA_64x256x32_F32E5M2E5M2_SS_TNILNSN_7ScaleInE1ELSP_1EEEEEENS4_6LayoutINS5_IJNSA_ILi2EEESB_SB_EEENS5_IJSB_NSA_ILi0EEESV_EEEEENS5_IJNS4_10UnderscoreESY_SY_EEEEENS4_13SM90_TMA_LOADENS4_14ComposedLayoutINS4_7SwizzleILi3ELi4ELi3EEENS4_18smem_ptr_flag_bitsILi8EEENSS_INS5_IJNSA_ILi8EEESG_EEENS5_IJSG_SB_EEEEEEEvNS4_8identityES11_S1B_vS1C_EENS_8epilogue10collective6detail29Sm90TmaWarpSpecializedAdapterINS1F_15DefaultEpilogueISI_SJ_SJ_NS1E_6thread17LinearCombinationISI_Li1EffLNS1J_9ScaleType4KindE0ELNS_15FloatRoundStyleE2ESI_EENS1_15EpilogueDefaultEEEEEvvEEEEvNT_6ParamsE)
        /*0008*/ 	.word	0x000000a8


	//----- nvinfo : EIATTR_FRAME_SIZE
	.align		4
.L_12:
        /*000c*/ 	.byte	0x04, 0x11
        /*000e*/ 	.short	(.L_14 - .L_13)
	.align		4
.L_13:
        /*0010*/ 	.word	index@(_ZN7cutlass13device_kernelINS_4gemm6kernel13GemmUniversalIN4cute5tupleIJiiiiEEENS1_10collective13CollectiveMmaINS1_37MainloopSm90TmaGmmaWarpSpecializedFP8ILi6ENS5_IJNS4_1CILi1EEESB_SB_EEENS1_35KernelTmaWarpSpecializedCooperativeEEENS5_IJNSA_ILi256EEESF_NSA_ILi128EEEEEENS_12float_e5m2_tENS5_IJlSB_lEEESI_SJ_NS4_8TiledMMAINS4_8MMA_AtomIJNS4_4SM904GMMA31MMA_64x256x32_F32E5M2E5M2_SS_TNILNSN_7ScaleInE1ELSP_1EEEEEENS4_6LayoutINS5_IJNSA_ILi2EEESB_SB_EEENS5_IJSB_NSA_ILi0EEESV_EEEEENS5_IJNS4_10UnderscoreESY_SY_EEEEENS4_13SM90_TMA_LOADENS4_14ComposedLayoutINS4_7SwizzleILi3ELi4ELi3EEENS4_18smem_ptr_flag_bitsILi8EEENSS_INS5_IJNSA_ILi8EEESG_EEENS5_IJSG_SB_EEEEEEEvNS4_8identityES11_S1B_vS1C_EENS_8epilogue10collective6detail29Sm90TmaWarpSpecializedAdapterINS1F_15DefaultEpilogueISI_SJ_SJ_NS1E_6thread17LinearCombinationISI_Li1EffLNS1J_9ScaleType4KindE0ELNS_15FloatRoundStyleE2ESI_EENS1_15EpilogueDefaultEEEEEvvEEEEvNT_6ParamsE)
        /*0014*/ 	.word	0x00000cc0


	//----- nvinfo : EIATTR_MIN_STACK_SIZE
	.align		4
.L_14:
        /*0018*/ 	.byte	0x04, 0x12
        /*001a*/ 	.short	(.L_16 - .L_15)
	.align		4
.L_15:
        /*001c*/ 	.word	index@(_ZN7cutlass13device_kernelINS_4gemm6kernel13GemmUniversalIN4cute5tupleIJiiiiEEENS1_10collective13CollectiveMmaINS1_37MainloopSm90TmaGmmaWarpSpecializedFP8ILi6ENS5_IJNS4_1CILi1EEESB_SB_EEENS1_35KernelTmaWarpSpecializedCooperativeEEENS5_IJNSA_ILi256EEESF_NSA_ILi128EEEEEENS_12float_e5m2_tENS5_IJlSB_lEEESI_SJ_NS4_8TiledMMAINS4_8MMA_AtomIJNS4_4SM904GMMA31MMA_64x256x32_F32E5M2E5M2_SS_TNILNSN_7ScaleInE1ELSP_1EEEEEENS4_6LayoutINS5_IJNSA_ILi2EEESB_SB_EEENS5_IJSB_NSA_ILi0EEESV_EEEEENS5_IJNS4_10UnderscoreESY_SY_EEEEENS4_13SM90_TMA_LOADENS4_14ComposedLayoutINS4_7SwizzleILi3ELi4ELi3EEENS4_18smem_ptr_flag_bitsILi8EEENSS_INS5_IJNSA_ILi8EEESG_EEENS5_IJSG_SB_EEEEEEEvNS4_8identityES11_S1B_vS1C_EENS_8epilogue10collective6detail29Sm90TmaWarpSpecializedAdapterINS1F_15DefaultEpilogueISI_SJ_SJ_NS1E_6thread17LinearCombinationISI_Li1EffLNS1J_9ScaleType4KindE0ELNS_15FloatRoundStyleE2ESI_EENS1_15EpilogueDefaultEEEEEvvEEEEvNT_6ParamsE)
        /*0020*/ 	.word	0x00000cc0
.L_16:


//--------------------- .nv.compat                --------------------------
	.section	.nv.compat,"",@"SHT_CUDA_COMPAT_INFO"
	.align	4
        /*0000*/ 	.byte	0x02, 0x09, 0x01, 0x00, 0x02, 0x02, 0x04, 0x00, 0x02, 0x05, 0x05, 0x00, 0x03, 0x07, 0x01, 0x01
        /*0010*/ 	.byte	0x02, 0x03, 0x01, 0x00, 0x02, 0x06, 0x01, 0x00, 0x04, 0x0b, 0x08, 0x00, 0x00, 0x00, 0x00, 0x00
        /*0020*/ 	.byte	0x00, 0x00, 0x00, 0x00


//--------------------- .nv.info._ZN7cutlass13device_kernelINS_4gemm6kernel13GemmUniversalIN4cute5tupleIJiiiiEEENS1_10collective13CollectiveMmaINS1_37MainloopSm90TmaGmmaWarpSpecializedFP8ILi6ENS5_IJNS4_1CILi1EEESB_SB_EEENS1_35KernelTmaWarpSpecializedCooperativeEEENS5_IJNSA_ILi256EEESF_NSA_ILi128EEEEEENS_12float_e5m2_tENS5_IJlSB_lEEESI_SJ_NS4_8TiledMMAINS4_8MMA_AtomIJNS4_4SM904GMMA31MMA_64x256x32_F32E5M2E5M2_SS_TNILNSN_7ScaleInE1ELSP_1EEEEEENS4_6LayoutINS5_IJNSA_ILi2EEESB_SB_EEENS5_IJSB_NSA_ILi0EEESV_EEEEENS5_IJNS4_10UnderscoreESY_SY_EEEEENS4_13SM90_TMA_LOADENS4_14ComposedLayoutINS4_7SwizzleILi3ELi4ELi3EEENS4_18smem_ptr_flag_bitsILi8EEENSS_INS5_IJNSA_ILi8EEESG_EEENS5_IJSG_SB_EEEEEEEvNS4_8identityES11_S1B_vS1C_EENS_8epilogue10collective6detail29Sm90TmaWarpSpecializedAdapterINS1F_15DefaultEpilogueISI_SJ_SJ_NS1E_6thread17LinearCombinationISI_Li1EffLNS1J_9ScaleType4KindE0ELNS_15FloatRoundStyleE2ESI_EENS1_15EpilogueDefaultEEEEEvvEEEEvNT_6ParamsE --------------------------
	.section	.nv.info._ZN7cutlass13device_kernelINS_4gemm6kernel13GemmUniversalIN4cute5tupleIJiiiiEEENS1_10collective13CollectiveMmaINS1_37MainloopSm90TmaGmmaWarpSpecializedFP8ILi6ENS5_IJNS4_1CILi1EEESB_SB_EEENS1_35KernelTmaWarpSpecializedCooperativeEEENS5_IJNSA_ILi256EEESF_NSA_ILi128EEEEEENS_12float_e5m2_tENS5_IJlSB_lEEESI_SJ_NS4_8TiledMMAINS4_8MMA_AtomIJNS4_4SM904GMMA31MMA_64x256x32_F32E5M2E5M2_SS_TNILNSN_7ScaleInE1ELSP_1EEEEEENS4_6LayoutINS5_IJNSA_ILi2EEESB_SB_EEENS5_IJSB_NSA_ILi0EEESV_EEEEENS5_IJNS4_10UnderscoreESY_SY_EEEEENS4_13SM90_TMA_LOADENS4_14ComposedLayoutINS4_7SwizzleILi3ELi4ELi3EEENS4_18smem_ptr_flag_bitsILi8EEENSS_INS5_IJNSA_ILi8EEESG_EEENS5_IJSG_SB_EEEEEEEvNS4_8identityES11_S1B_vS1C_EENS_8epilogue10collective6detail29Sm90TmaWarpSpecializedAdapterINS1F_15DefaultEpilogueISI_SJ_SJ_NS1E_6thread17LinearCombinationISI_Li1EffLNS1J_9ScaleType4KindE0ELNS_15FloatRoundStyleE2ESI_EENS1_15EpilogueDefaultEEEEEvvEEEEvNT_6ParamsE,"",@"SHT_CUDA_INFO"
	.sectionflags	@""
	.align	4


	//----- nvinfo : EIATTR_CUDA_API_VERSION
	.align		4
        /*0000*/ 	.byte	0x04, 0x37
        /*0002*/ 	.short	(.L_18 - .L_17)
.L_17:
        /*0004*/ 	.word	0x00000082


	//----- nvinfo : EIATTR_KPARAM_INFO
	.align		4
.L_18:
        /*0008*/ 	.byte	0x04, 0x17
        /*000a*/ 	.short	(.L_20 - .L_19)
.L_19:
        /*000c*/ 	.word	0x00000000
        /*0010*/ 	.short	0x0000
        /*0012*/ 	.short	0x0070
        /*0014*/ 	.byte	0x00, 0xf0, 0x01, 0x10


	//----- nvinfo : EIATTR_SPARSE_MMA_MASK
	.align		4
.L_20:
        /*0018*/ 	.byte	0x03, 0x50
        /*001a*/ 	.short	0x0000


	//----- nvinfo : EIATTR_MAXREG_COUNT
	.align		4
        /*001c*/ 	.byte	0x03, 0x1b
        /*001e*/ 	.short	0x00a8


	//----- nvinfo : EIATTR_NUM_BARRIERS
	.align		4
        /*0020*/ 	.byte	0x02, 0x4c
        /*0022*/ 	.byte	0x01
	.zero		1


	//----- nvinfo : EIATTR_ANNOTATIONS
	.align		4
        /*0024*/ 	.byte	0x04, 0x55
        /*0026*/ 	.short	(.L_22 - .L_21)


	//   ....[0]....
.L_21:
        /*0028*/ 	.word	0x00000001
        /*002c*/ 	.byte	0xd0, 0x05, 0x00, 0x00, 0x01, 0x00, 0x00, 0x00, 0xf0, 0x05, 0x00, 0x00, 0x01, 0x00, 0x00, 0x00
        /* <DEDUP_REMOVED lines=2035> */
        /*7f6c*/ 	.byte	0x00, 0x9b, 0x02, 0x00


	//----- nvinfo : EIATTR_MERCURY_ISA_VERSION
	.align		4
.L_22:
        /*7f70*/ 	.byte	0x03, 0x5f
        /*7f72*/ 	.short	0x0101


	//----- nvinfo : EIATTR_INT_WARP_WIDE_INSTR_OFFSETS
	.align		4
        /*7f74*/ 	.byte	0x04, 0x31
        /*7f76*/ 	.short	(.L_24 - .L_23)


	//   ....[0]....
.L_23:
        /*7f78*/ 	.word	0x000004c0


	//   ....[1]....
        /*7f7c*/ 	.word	0x000004e0


	//   ....[2]....
        /*7f80*/ 	.word	0x000005e0


	//----- nvinfo : EIATTR_COOP_GROUP_MASK_REGIDS
	.align		4
.L_24:
        /*7f84*/ 	.byte	0x04, 0x29
        /*7f86*/ 	.short	(.L_26 - .L_25)


	//   ....[0]....
.L_25:
        /*7f88*/ 	.word	0xffffffff


	//   ....[1]....
        /*7f8c*/ 	.word	0xffffffff


	//   ....[2]....
        /*7f90*/ 	.word	0xffffffff


	//   ....[3]....
        /*7f94*/ 	.word	0xffffffff


	//   ....[4]....
        /*7f98*/ 	.word	0xffffffff


	//----- nvinfo : EIATTR_COOP_GROUP_INSTR_OFFSETS
	.align		4
.L_26:
        /*7f9c*/ 	.byte	0x04, 0x28
        /*7f9e*/ 	.short	(.L_28 - .L_27)


	//   ....[0]....
.L_27:
        /*7fa0*/ 	.word	0x00000070


	//   ....[1]....
        /*7fa4*/ 	.word	0x00000080


	//   ....[2]....
        /*7fa8*/ 	.word	0x000001a0


	//   ....[3]....
        /*7fac*/ 	.word	0x00000400


	//   ....[4]....
        /*7fb0*/ 	.word	0x00002700


	//----- nvinfo : EIATTR_REG_RECONFIG
	.align		4
.L_28:
        /*7fb4*/ 	.byte	0x01, 0x54
	.zero		2


	//----- nvinfo : EIATTR_MBARRIER_INSTR_OFFSETS
	.align		4
        /*7fb8*/ 	.byte	0x04, 0x39
        /*7fba*/ 	.short	(.L_30 - .L_29)


	//   ....[0]....
.L_29:
        /*7fbc*/ 	.word	0x00000320
        /*7fc0*/ 	.word	0x000000ff
        /*7fc4*/ 	.word	0x00000000
        /*7fc8*/ 	.short	0x0100
        /*7fca*/ 	.byte	0x09
	.zero		1


	//   ....[1]....
        /*7fcc*/ 	.word	0x00000330
        /*7fd0*/ 	.word	0x000000ff
        /*7fd4*/ 	.word	0x00000030
        /*7fd8*/ 	.short	0x0100
        /*7fda*/ 	.byte	0x09
	.zero		1


	//   ....[2]....
        /*7fdc*/ 	.word	0x00000340
        /*7fe0*/ 	.word	0x000000ff
        /*7fe4*/ 	.word	0x00000008
        /*7fe8*/ 	.short	0x0100
        /*7fea*/ 	.byte	0x09
	.zero		1


	//   ....[3]....
        /*7fec*/ 	.word	0x00000350
        /*7ff0*/ 	.word	0x000000ff
        /*7ff4*/ 	.word	0x00000038
        /*7ff8*/ 	.short	0x0100
        /*7ffa*/ 	.byte	0x09
	.zero		1


	//   ....[4]....
        /*7ffc*/ 	.word	0x00000360
        /*8000*/ 	.word	0x000000ff
        /*8004*/ 	.word	0x00000010
        /*8008*/ 	.short	0x0100
        /*800a*/ 	.byte	0x09
	.zero		1


	//   ....[5]....
        /*800c*/ 	.word	0x00000370
        /*8010*/ 	.word	0x000000ff
        /*8014*/ 	.word	0x00000040
        /*8018*/ 	.short	0x0100
        /*801a*/ 	.byte	0x09
	.zero		1


	//   ....[6]....
        /*801c*/ 	.word	0x00000380
        /*8020*/ 	.word	0x000000ff
        /*8024*/ 	.word	0x00000018
        /*8028*/ 	.short	0x0100
        /*802a*/ 	.byte	0x09
	.zero		1


	//   ....[7]....
        /*802c*/ 	.word	0x00000390
        /*8030*/ 	.word	0x000000ff
        /*8034*/ 	.word	0x00000048
        /*8038*/ 	.short	0x0100
        /*803a*/ 	.byte	0x09
	.zero		1


	//   ....[8]....
        /*803c*/ 	.word	0x000003a0
        /*8040*/ 	.word	0x000000ff
        /*8044*/ 	.word	0x00000020
        /*8048*/ 	.short	0x0100
        /*804a*/ 	.byte	0x09
	.zero		1


	//   ....[9]....
        /*804c*/ 	.word	0x000003b0
        /*8050*/ 	.word	0x000000ff
        /*8054*/ 	.word	0x00000050
        /*8058*/ 	.short	0x0100
        /*805a*/ 	.byte	0x09
	.zero		1


	//   ....[10]....
        /*805c*/ 	.word	0x000003c0
        /*8060*/ 	.word	0x000000ff
        /*8064*/ 	.word	0x00000028
        /*8068*/ 	.short	0x0100
        /*806a*/ 	.byte	0x09
	.zero		1


	//   ....[11]....
        /*806c*/ 	.word	0x000003d0
        /*8070*/ 	.word	0x000000ff
        /*8074*/ 	.word	0x00000058
        /*8078*/ 	.short	0x0100
        /*807a*/ 	.byte	0x09
	.zero		1


	//   ....[12]....
        /*807c*/ 	.word	0x00000610
        /*8080*/ 	.word	0x000000ff
        /*8084*/ 	.word	0x00000070
        /*8088*/ 	.short	0x0100
        /*808a*/ 	.byte	0x06
	.zero		1


	//   ....[13]....
        /*808c*/ 	.word	0x00000620
        /*8090*/ 	.word	0x000000ff
        /*8094*/ 	.word	0x00000078
        /*8098*/ 	.short	0x0100
        /*809a*/ 	.byte	0x06
	.zero		1


	//   ....[14]....
        /*809c*/ 	.word	0x00002af0
        /*80a0*/ 	.word	0x000000ff
        /*80a4*/ 	.word	0x00000000
        /*80a8*/ 	.short	0x010a
        /*80aa*/ 	.byte	0x06
	.zero		1


	//   ....[15]....
        /*80ac*/ 	.word	0x00002b30
        /*80b0*/ 	.word	0x000000ff
        /*80b4*/ 	.word	0x00000000
        /*80b8*/ 	.short	0x010a
        /*80ba*/ 	.byte	0x06
	.zero		1


	//   ....[16]....
        /*80bc*/ 	.word	0x00008e40
        /*80c0*/ 	.word	0x000000ff
        /*80c4*/ 	.word	0x00000000
        /*80c8*/ 	.short	0x010a
        /*80ca*/ 	.byte	0x10
	.zero		1


	//   ....[17]....
        /*80cc*/ 	.word	0x00008e80
        /*80d0*/ 	.word	0x000000ff
        /*80d4*/ 	.word	0x00000000
        /*80d8*/ 	.short	0x010a
        /*80da*/ 	.byte	0x10
	.zero		1


	//   ....[18]....
        /*80dc*/ 	.word	0x00011680
        /*80e0*/ 	.word	0x000000ff
        /*80e4*/ 	.word	0x00000000
        /*80e8*/ 	.short	0x0101
        /*80ea*/ 	.byte	0x08
	.zero		1


	//   ....[19]....
        /*80ec*/ 	.word	0x00015150
        /*80f0*/ 	.word	0x000000ff
        /*80f4*/ 	.word	0x00000000
        /*80f8*/ 	.short	0x0101
        /*80fa*/ 	.byte	0x08
	.zero		1


	//   ....[20]....
        /*80fc*/ 	.word	0x00028c40
        /*8100*/ 	.word	0x00000010
        /*8104*/ 	.word	0x00000030
        /*8108*/ 	.short	0x010a
        /*810a*/ 	.byte	0x3f
	.zero		1


	//   ....[21]....
        /*810c*/ 	.word	0x00028f70
        /*8110*/ 	.word	0x00000002
        /*8114*/ 	.word	0x00000078
        /*8118*/ 	.short	0x0101
        /*811a*/ 	.byte	0x3f
	.zero		1


	//   ....[22]....
        /*811c*/ 	.word	0x00029720
        /*8120*/ 	.word	0x00000003
        /*8124*/ 	.word	0x00000000
        /*8128*/ 	.short	0x010a
        /*812a*/ 	.byte	0x3f
	.zero		1


	//   ....[23]....
        /*812c*/ 	.word	0x000297b0
        /*8130*/ 	.word	0x00000003
        /*8134*/ 	.word	0x00000000
        /*8138*/ 	.short	0x010a
        /*813a*/ 	.byte	0x3f
	.zero		1


	//   ....[24]....
        /*813c*/ 	.word	0x00029840
        /*8140*/ 	.word	0x00000003
        /*8144*/ 	.word	0x00000000
        /*8148*/ 	.short	0x010a
        /*814a*/ 	.byte	0x3f
	.zero		1


	//   ....[25]....
        /*814c*/ 	.word	0x000298d0
        /*8150*/ 	.word	0x00000003
        /*8154*/ 	.word	0x00000000
        /*8158*/ 	.short	0x010a
        /*815a*/ 	.byte	0x3f
	.zero		1


	//   ....[26]....
        /*815c*/ 	.word	0x00029960
        /*8160*/ 	.word	0x00000003
        /*8164*/ 	.word	0x00000000
        /*8168*/ 	.short	0x010a
        /*816a*/ 	.byte	0x3f
	.zero		1


	//   ....[27]....
        /*816c*/ 	.word	0x000299f0
        /*8170*/ 	.word	0x00000003
        /*8174*/ 	.word	0x00000000
        /*8178*/ 	.short	0x010a
        /*817a*/ 	.byte	0x3f
	.zero		1


	//   ....[28]....
        /*817c*/ 	.word	0x00029a60
        /*8180*/ 	.word	0x00000003
        /*8184*/ 	.word	0x00000000
        /*8188*/ 	.short	0x010a
        /*818a*/ 	.byte	0x3f
	.zero		1


	//   ....[29]....
        /*818c*/ 	.word	0x00029ad0
        /*8190*/ 	.word	0x00000002
        /*8194*/ 	.word	0x00000000
        /*8198*/ 	.short	0x010a
        /*819a*/ 	.byte	0x3f
	.zero		1


	//   ....[30]....
        /*819c*/ 	.word	0x00029bb0
        /*81a0*/ 	.word	0x00000010
        /*81a4*/ 	.word	0x00000030
        /*81a8*/ 	.short	0x010a
        /*81aa*/ 	.byte	0x3f
	.zero		1


	//   ....[31]....
        /*81ac*/ 	.word	0x00029c90
        /*81b0*/ 	.word	0x00000003
        /*81b4*/ 	.word	0x00000000
        /*81b8*/ 	.short	0x010a
        /*81ba*/ 	.byte	0x3f
	.zero		1


	//   ....[32]....
        /*81bc*/ 	.word	0x00029ce0
        /*81c0*/ 	.word	0x00000003
        /*81c4*/ 	.word	0x00000000
        /*81c8*/ 	.short	0x010a
        /*81ca*/ 	.byte	0x3f
	.zero		1


	//   ....[33]....
        /*81cc*/ 	.word	0x00029d30
        /*81d0*/ 	.word	0x00000003
        /*81d4*/ 	.word	0x00000000
        /*81d8*/ 	.short	0x010a
        /*81da*/ 	.byte	0x3f
	.zero		1


	//   ....[34]....
        /*81dc*/ 	.word	0x00029d80
        /*81e0*/ 	.word	0x00000003
        /*81e4*/ 	.word	0x00000000
        /*81e8*/ 	.short	0x010a
        /*81ea*/ 	.byte	0x3f
	.zero		1


	//   ....[35]....
        /*81ec*/ 	.word	0x00029dd0
        /*81f0*/ 	.word	0x00000003
        /*81f4*/ 	.word	0x00000000
        /*81f8*/ 	.short	0x010a
        /*81fa*/ 	.byte	0x3f
	.zero		1


	//----- nvinfo : EIATTR_NUM_MBARRIERS
	.align		4
.L_30:
        /*81fc*/ 	.byte	0x03, 0x38
        /*81fe*/ 	.short	0x000e


	//----- nvinfo : EIATTR_EXIT_INSTR_OFFSETS
	.align		4
        /*8200*/ 	.byte	0x04, 0x1c
        /*8202*/ 	.short	(.L_32 - .L_31)


	//   ....[0]....
.L_31:
        /*8204*/ 	.word	0x00000680


	//   ....[1]....
        /*8208*/ 	.word	0x00000fe0


	//   ....[2]....
        /*820c*/ 	.word	0x00028270


	//   ....[3]....
        /*8210*/ 	.word	0x000288d0


	//   ....[4]....
        /*8214*/ 	.word	0x00029a40


	//----- nvinfo : EIATTR_MAX_THREADS
	.align		4
.L_32:
        /*8218*/ 	.byte	0x04, 0x05
        /*821a*/ 	.short	(.L_34 - .L_33)
.L_33:
        /*821c*/ 	.word	0x00000180
        /*8220*/ 	.word	0x00000001
        /*8224*/ 	.word	0x00000001


	//----- nvinfo : EIATTR_CRS_STACK_SIZE
	.align		4
.L_34:
        /*8228*/ 	.byte	0x04, 0x1e
        /*822a*/ 	.short	(.L_36 - .L_35)
.L_35:
        /*822c*/ 	.word	0x00000000


	//----- nvinfo : EIATTR_CBANK_PARAM_SIZE
	.align		4
.L_36:
        /*8230*/ 	.byte	0x03, 0x19
        /*8232*/ 	.short	0x0470


	//----- nvinfo : EIATTR_PARAM_CBANK
	.align		4
        /*8234*/ 	.byte	0x04, 0x0a
        /*8236*/ 	.short	(.L_38 - .L_37)
	.align		4
.L_37:
        /*8238*/ 	.word	index@(.nv.constant0._ZN7cutlass13device_kernelINS_4gemm6kernel13GemmUniversalIN4cute5tupleIJiiiiEEENS1_10collective13CollectiveMmaINS1_37MainloopSm90TmaGmmaWarpSpecializedFP8ILi6ENS5_IJNS4_1CILi1EEESB_SB_EEENS1_35KernelTmaWarpSpecializedCooperativeEEENS5_IJNSA_ILi256EEESF_NSA_ILi128EEEEEENS_12float_e5m2_tENS5_IJlSB_lEEESI_SJ_NS4_8TiledMMAINS4_8MMA_AtomIJNS4_4SM904GMMA31MMA_64x256x32_F32E5M2E5M2_SS_TNILNSN_7ScaleInE1ELSP_1EEEEEENS4_6LayoutINS5_IJNSA_ILi2EEESB_SB_EEENS5_IJSB_NSA_ILi0EEESV_EEEEENS5_IJNS4_10UnderscoreESY_SY_EEEEENS4_13SM90_TMA_LOADENS4_14ComposedLayoutINS4_7SwizzleILi3ELi4ELi3EEENS4_18smem_ptr_flag_bitsILi8EEENSS_INS5_IJNSA_ILi8EEESG_EEENS5_IJSG_SB_EEEEEEEvNS4_8identityES11_S1B_vS1C_EENS_8epilogue10collective6detail29Sm90TmaWarpSpecializedAdapterINS1F_15DefaultEpilogueISI_SJ_SJ_NS1E_6thread17LinearCombinationISI_Li1EffLNS1J_9ScaleType4KindE0ELNS_15FloatRoundStyleE2ESI_EENS1_15EpilogueDefaultEEEEEvvEEEEvNT_6ParamsE)
        /*823c*/ 	.short	0x0210
        /*823e*/ 	.short	0x0470


	//----- nvinfo : EIATTR_SW_WAR
	.align		4
.L_38:
        /*8240*/ 	.byte	0x04, 0x36
        /*8242*/ 	.short	(.L_40 - .L_39)
.L_39:
        /*8244*/ 	.word	0x00000008
.L_40:


//--------------------- .nv.callgraph             --------------------------
	.section	.nv.callgraph,"",@"SHT_CUDA_CALLGRAPH"
	.align	4
	.sectionentsize	8
	.align		4
        /*0000*/ 	.word	0x00000000
	.align		4
        /*0004*/ 	.word	0xffffffff
	.align		4
        /*0008*/ 	.word	0x00000000
	.align		4
        /*000c*/ 	.word	0xfffffffe
	.align		4
        /*0010*/ 	.word	0x00000000
	.align		4
        /*0014*/ 	.word	0xfffffffd
	.align		4
        /*0018*/ 	.word	0x00000000
	.align		4
        /*001c*/ 	.word	0xfffffffc


//--------------------- .nv.constant4             --------------------------
	.section	.nv.constant4,"a",@progbits
	.align	8
	.align		8
.nv.constant4:
        /*0000*/ 	.dword	_ZN40_INTERNAL_9917cad1_4_k_cu_7cb62ad7_301794cuda3std3__45__cpo5beginE
	.align		8
        /*0008*/ 	.dword	_ZN40_INTERNAL_9917cad1_4_k_cu_7cb62ad7_301794cuda3std3__45__cpo3endE
	.align		8
        /*0010*/ 	.dword	_ZN40_INTERNAL_9917cad1_4_k_cu_7cb62ad7_301794cuda3std3__45__cpo6cbeginE
	.align		8
        /*0018*/ 	.dword	_ZN40_INTERNAL_9917cad1_4_k_cu_7cb62ad7_301794cuda3std3__45__cpo4cendE
	.align		8
        /*0020*/ 	.dword	_ZN40_INTERNAL_9917cad1_4_k_cu_7cb62ad7_301794cuda3std3__442_GLOBAL__N__9917cad1_4_k_cu_7cb62ad7_301796ignoreE
	.align		8
        /*0028*/ 	.dword	_ZN40_INTERNAL_9917cad1_4_k_cu_7cb62ad7_301794cuda3std3__419piecewise_constructE
	.align		8
        /*0030*/ 	.dword	_ZN40_INTERNAL_9917cad1_4_k_cu_7cb62ad7_301794cuda3std3__48in_placeE
	.align		8
        /*0038*/ 	.dword	_ZN40_INTERNAL_9917cad1_4_k_cu_7cb62ad7_301794cuda3std6ranges3__45__cpo4swapE
	.align		8
        /*0040*/ 	.dword	_ZN40_INTERNAL_9917cad1_4_k_cu_7cb62ad7_301794cuda3std6ranges3__45__cpo9iter_moveE
	.align		8
        /*0048*/ 	.dword	_ZN40_INTERNAL_9917cad1_4_k_cu_7cb62ad7_301794cute7productE
	.align		8
        /*0050*/ 	.dword	_ZN40_INTERNAL_9917cad1_4_k_cu_7cb62ad7_301794cute1_E


//--------------------- .text._ZN7cutlass13device_kernelINS_4gemm6kernel13GemmUniversalIN4cute5tupleIJiiiiEEENS1_10collective13CollectiveMmaINS1_37MainloopSm90TmaGmmaWarpSpecializedFP8ILi6ENS5_IJNS4_1CILi1EEESB_SB_EEENS1_35KernelTmaWarpSpecializedCooperativeEEENS5_IJNSA_ILi256EEESF_NSA_ILi128EEEEEENS_12float_e5m2_tENS5_IJlSB_lEEESI_SJ_NS4_8TiledMMAINS4_8MMA_AtomIJNS4_4SM904GMMA31MMA_64x256x32_F32E5M2E5M2_SS_TNILNSN_7ScaleInE1ELSP_1EEEEEENS4_6LayoutINS5_IJNSA_ILi2EEESB_SB_EEENS5_IJSB_NSA_ILi0EEESV_EEEEENS5_IJNS4_10UnderscoreESY_SY_EEEEENS4_13SM90_TMA_LOADENS4_14ComposedLayoutINS4_7SwizzleILi3ELi4ELi3EEENS4_18smem_ptr_flag_bitsILi8EEENSS_INS5_IJNSA_ILi8EEESG_EEENS5_IJSG_SB_EEEEEEEvNS4_8identityES11_S1B_vS1C_EENS_8epilogue10collective6detail29Sm90TmaWarpSpecializedAdapterINS1F_15DefaultEpilogueISI_SJ_SJ_NS1E_6thread17LinearCombinationISI_Li1EffLNS1J_9ScaleType4KindE0ELNS_15FloatRoundStyleE2ESI_EENS1_15EpilogueDefaultEEEEEvvEEEEvNT_6ParamsE --------------------------
	.section	.text._ZN7cutlass13device_kernelINS_4gemm6kernel13GemmUniversalIN4cute5tupleIJiiiiEEENS1_10collective13CollectiveMmaINS1_37MainloopSm90TmaGmmaWarpSpecializedFP8ILi6ENS5_IJNS4_1CILi1EEESB_SB_EEENS1_35KernelTmaWarpSpecializedCooperativeEEENS5_IJNSA_ILi256EEESF_NSA_ILi128EEEEEENS_12float_e5m2_tENS5_IJlSB_lEEESI_SJ_NS4_8TiledMMAINS4_8MMA_AtomIJNS4_4SM904GMMA31MMA_64x256x32_F32E5M2E5M2_SS_TNILNSN_7ScaleInE1ELSP_1EEEEEENS4_6LayoutINS5_IJNSA_ILi2EEESB_SB_EEENS5_IJSB_NSA_ILi0EEESV_EEEEENS5_IJNS4_10UnderscoreESY_SY_EEEEENS4_13SM90_TMA_LOADENS4_14ComposedLayoutINS4_7SwizzleILi3ELi4ELi3EEENS4_18smem_ptr_flag_bitsILi8EEENSS_INS5_IJNSA_ILi8EEESG_EEENS5_IJSG_SB_EEEEEEEvNS4_8identityES11_S1B_vS1C_EENS_8epilogue10collective6detail29Sm90TmaWarpSpecializedAdapterINS1F_15DefaultEpilogueISI_SJ_SJ_NS1E_6thread17LinearCombinationISI_Li1EffLNS1J_9ScaleType4KindE0ELNS_15FloatRoundStyleE2ESI_EENS1_15EpilogueDefaultEEEEEvvEEEEvNT_6ParamsE,"ax",@progbits
	.align	128
.text._ZN7cutlass13device_kernelINS_4gemm6kernel13GemmUniversalIN4cute5tupleIJiiiiEEENS1_10collective13CollectiveMmaINS1_37MainloopSm90TmaGmmaWarpSpecializedFP8ILi6ENS5_IJNS4_1CILi1EEESB_SB_EEENS1_35KernelTmaWarpSpecializedCooperativeEEENS5_IJNSA_ILi256EEESF_NSA_ILi128EEEEEENS_12float_e5m2_tENS5_IJlSB_lEEESI_SJ_NS4_8TiledMMAINS4_8MMA_AtomIJNS4_4SM904GMMA31MMA_64x256x32_F32E5M2E5M2_SS_TNILNSN_7ScaleInE1ELSP_1EEEEEENS4_6LayoutINS5_IJNSA_ILi2EEESB_SB_EEENS5_IJSB_NSA_ILi0EEESV_EEEEENS5_IJNS4_10UnderscoreESY_SY_EEEEENS4_13SM90_TMA_LOADENS4_14ComposedLayoutINS4_7SwizzleILi3ELi4ELi3EEENS4_18smem_ptr_flag_bitsILi8EEENSS_INS5_IJNSA_ILi8EEESG_EEENS5_IJSG_SB_EEEEEEEvNS4_8identityES11_S1B_vS1C_EENS_8epilogue10collective6detail29Sm90TmaWarpSpecializedAdapterINS1F_15DefaultEpilogueISI_SJ_SJ_NS1E_6thread17LinearCombinationISI_Li1EffLNS1J_9ScaleType4KindE0ELNS_15FloatRoundStyleE2ESI_EENS1_15EpilogueDefaultEEEEEvvEEEEvNT_6ParamsE:
        .type           _ZN7cutlass13device_kernelINS_4gemm6kernel13GemmUniversalIN4cute5tupleIJiiiiEEENS1_10collective13CollectiveMmaINS1_37MainloopSm90TmaGmmaWarpSpecializedFP8ILi6ENS5_IJNS4_1CILi1EEESB_SB_EEENS1_35KernelTmaWarpSpecializedCooperativeEEENS5_IJNSA_ILi256EEESF_NSA_ILi128EEEEEENS_12float_e5m2_tENS5_IJlSB_lEEESI_SJ_NS4_8TiledMMAINS4_8MMA_AtomIJNS4_4SM904GMMA31MMA_64x256x32_F32E5M2E5M2_SS_TNILNSN_7ScaleInE1ELSP_1EEEEEENS4_6LayoutINS5_IJNSA_ILi2EEESB_SB_EEENS5_IJSB_NSA_ILi0EEESV_EEEEENS5_IJNS4_10UnderscoreESY_SY_EEEEENS4_13SM90_TMA_LOADENS4_14ComposedLayoutINS4_7SwizzleILi3ELi4ELi3EEENS4_18smem_ptr_flag_bitsILi8EEENSS_INS5_IJNSA_ILi8EEESG_EEENS5_IJSG_SB_EEEEEEEvNS4_8identityES11_S1B_vS1C_EENS_8epilogue10collective6detail29Sm90TmaWarpSpecializedAdapterINS1F_15DefaultEpilogueISI_SJ_SJ_NS1E_6thread17LinearCombinationISI_Li1EffLNS1J_9ScaleType4KindE0ELNS_15FloatRoundStyleE2ESI_EENS1_15EpilogueDefaultEEEEEvvEEEEvNT_6ParamsE,@function
        .size           _ZN7cutlass13device_kernelINS_4gemm6kernel13GemmUniversalIN4cute5tupleIJiiiiEEENS1_10collective13CollectiveMmaINS1_37MainloopSm90TmaGmmaWarpSpecializedFP8ILi6ENS5_IJNS4_1CILi1EEESB_SB_EEENS1_35KernelTmaWarpSpecializedCooperativeEEENS5_IJNSA_ILi256EEESF_NSA_ILi128EEEEEENS_12float_e5m2_tENS5_IJlSB_lEEESI_SJ_NS4_8TiledMMAINS4_8MMA_AtomIJNS4_4SM904GMMA31MMA_64x256x32_F32E5M2E5M2_SS_TNILNSN_7ScaleInE1ELSP_1EEEEEENS4_6LayoutINS5_IJNSA_ILi2EEESB_SB_EEENS5_IJSB_NSA_ILi0EEESV_EEEEENS5_IJNS4_10UnderscoreESY_SY_EEEEENS4_13SM90_TMA_LOADENS4_14ComposedLayoutINS4_7SwizzleILi3ELi4ELi3EEENS4_18smem_ptr_flag_bitsILi8EEENSS_INS5_IJNSA_ILi8EEESG_EEENS5_IJSG_SB_EEEEEEEvNS4_8identityES11_S1B_vS1C_EENS_8epilogue10collective6detail29Sm90TmaWarpSpecializedAdapterINS1F_15DefaultEpilogueISI_SJ_SJ_NS1E_6thread17LinearCombinationISI_Li1EffLNS1J_9ScaleType4KindE0ELNS_15FloatRoundStyleE2ESI_EENS1_15EpilogueDefaultEEEEEvvEEEEvNT_6ParamsE,(.L_x_589 - _ZN7cutlass13device_kernelINS_4gemm6kernel13GemmUniversalIN4cute5tupleIJiiiiEEENS1_10collective13CollectiveMmaINS1_37MainloopSm90TmaGmmaWarpSpecializedFP8ILi6ENS5_IJNS4_1CILi1EEESB_SB_EEENS1_35KernelTmaWarpSpecializedCooperativeEEENS5_IJNSA_ILi256EEESF_NSA_ILi128EEEEEENS_12float_e5m2_tENS5_IJlSB_lEEESI_SJ_NS4_8TiledMMAINS4_8MMA_AtomIJNS4_4SM904GMMA31MMA_64x256x32_F32E5M2E5M2_SS_TNILNSN_7ScaleInE1ELSP_1EEEEEENS4_6LayoutINS5_IJNSA_ILi2EEESB_SB_EEENS5_IJSB_NSA_ILi0EEESV_EEEEENS5_IJNS4_10UnderscoreESY_SY_EEEEENS4_13SM90_TMA_LOADENS4_14ComposedLayoutINS4_7SwizzleILi3ELi4ELi3EEENS4_18smem_ptr_flag_bitsILi8EEENSS_INS5_IJNSA_ILi8EEESG_EEENS5_IJSG_SB_EEEEEEEvNS4_8identityES11_S1B_vS1C_EENS_8epilogue10collective6detail29Sm90TmaWarpSpecializedAdapterINS1F_15DefaultEpilogueISI_SJ_SJ_NS1E_6thread17LinearCombinationISI_Li1EffLNS1J_9ScaleType4KindE0ELNS_15FloatRoundStyleE2ESI_EENS1_15EpilogueDefaultEEEEEvvEEEEvNT_6ParamsE)
        .other          _ZN7cutlass13device_kernelINS_4gemm6kernel13GemmUniversalIN4cute5tupleIJiiiiEEENS1_10collective13CollectiveMmaINS1_37MainloopSm90TmaGmmaWarpSpecializedFP8ILi6ENS5_IJNS4_1CILi1EEESB_SB_EEENS1_35KernelTmaWarpSpecializedCooperativeEEENS5_IJNSA_ILi256EEESF_NSA_ILi128EEEEEENS_12float_e5m2_tENS5_IJlSB_lEEESI_SJ_NS4_8TiledMMAINS4_8MMA_AtomIJNS4_4SM904GMMA31MMA_64x256x32_F32E5M2E5M2_SS_TNILNSN_7ScaleInE1ELSP_1EEEEEENS4_6LayoutINS5_IJNSA_ILi2EEESB_SB_EEENS5_IJSB_NSA_ILi0EEESV_EEEEENS5_IJNS4_10UnderscoreESY_SY_EEEEENS4_13SM90_TMA_LOADENS4_14ComposedLayoutINS4_7SwizzleILi3ELi4ELi3EEENS4_18smem_ptr_flag_bitsILi8EEENSS_INS5_IJNSA_ILi8EEESG_EEENS5_IJSG_SB_EEEEEEEvNS4_8identityES11_S1B_vS1C_EENS_8epilogue10collective6detail29Sm90TmaWarpSpecializedAdapterINS1F_15DefaultEpilogueISI_SJ_SJ_NS1E_6thread17LinearCombinationISI_Li1EffLNS1J_9ScaleType4KindE0ELNS_15FloatRoundStyleE2ESI_EENS1_15EpilogueDefaultEEEEEvvEEEEvNT_6ParamsE,@"STO_CUDA_ENTRY STV_DEFAULT"
_ZN7cutlass13device_kernelINS_4gemm6kernel13GemmUniversalIN4cute5tupleIJiiiiEEENS1_10collective13CollectiveMmaINS1_37MainloopSm90TmaGmmaWarpSpecializedFP8ILi6ENS5_IJNS4_1CILi1EEESB_SB_EEENS1_35KernelTmaWarpSpecializedCooperativeEEENS5_IJNSA_ILi256EEESF_NSA_ILi128EEEEEENS_12float_e5m2_tENS5_IJlSB_lEEESI_SJ_NS4_8TiledMMAINS4_8MMA_AtomIJNS4_4SM904GMMA31MMA_64x256x32_F32E5M2E5M2_SS_TNILNSN_7ScaleInE1ELSP_1EEEEEENS4_6LayoutINS5_IJNSA_ILi2EEESB_SB_EEENS5_IJSB_NSA_ILi0EEESV_EEEEENS5_IJNS4_10UnderscoreESY_SY_EEEEENS4_13SM90_TMA_LOADENS4_14ComposedLayoutINS4_7SwizzleILi3ELi4ELi3EEENS4_18smem_ptr_flag_bitsILi8EEENSS_INS5_IJNSA_ILi8EEESG_EEENS5_IJSG_SB_EEEEEEEvNS4_8identityES11_S1B_vS1C_EENS_8epilogue10collective6detail29Sm90TmaWarpSpecializedAdapterINS1F_15DefaultEpilogueISI_SJ_SJ_NS1E_6thread17LinearCombinationISI_Li1EffLNS1J_9ScaleType4KindE0ELNS_15FloatRoundStyleE2ESI_EENS1_15EpilogueDefaultEEEEEvvEEEEvNT_6ParamsE:
[----:B------:R-:W0:Y:S02]  /*0000*/  LDC R1, c[0x0][0x28] ;  /* 0x00000a00ff017b82 */ /* 0x000e240000000800 */
[----:B0-----:R-:W-:Y:S01]  /*0010*/  VIADD R1, R1, 0xfffff340 ;  /* 0xfffff34001017836 */ /* 0x001fe20000000000 */
[----:B------:R-:W0:Y:S01]  /*0020*/  S2R R2, SR_TID.X ;  /* 0x0000000000027919 */ /* 0x000e220000002100 */
[----:B------:R-:W-:Y:S01]  /*0030*/  ELECT P0, URZ, PT ;  /* 0x00000000003f782f */ /* 0x000fe20003800000 */
[----:B------:R-:W-:Y:S01]  /*0040*/  BSSY B0, `(.L_x_0) ;  /* 0x0000015000007945 */ /* 0x000fe20003800000 */
[--C-:B0-----:R-:W-:Y:S02]  /*0050*/  SHF.R.U32.HI R0, RZ, 0x5, R2.reuse ;  /* 0x00000005ff007819 */ /* 0x101fe40000011602 */
[----:B------:R-:W-:-:S03]  /*0060*/  SHF.R.U32.HI R2, RZ, 0x7, R2 ;  /* 0x00000007ff027819 */ /* 0x000fc60000011602 */
[----:B------:R-:W0:Y:S04]  /*0070*/  SHFL.IDX PT, R3, R0, RZ, 0x1f ;  /* 0x00001fff00037589 */ /* 0x000e2800000e0000 */
[----:B------:R-:W1:Y:S01]  /*0080*/  SHFL.IDX PT, R2, R2, RZ, 0x1f ;  /* 0x00001fff02027589 */ /* 0x000e6200000e0000 */
[----:B0-----:R-:W-:Y:S02]  /*0090*/  R2UR UR4, R3 ;  /* 0x00000000030472ca */ /* 0x001fe400000e0000 */
[----:B-1----:R-:W-:-:S11]  /*00a0*/  R2UR UR6, R2 ;  /* 0x00000000020672ca */ /* 0x002fd600000e0000 */
[----:B------:R-:W-:Y:S02]  /*00b0*/  USHF.R.S32.HI UR5, URZ, 0x1f, UR4 ;  /* 0x0000001f3f057899 */ /* 0x000fe40008011404 */
[----:B------:R-:W-:Y:S02]  /*00c0*/  ISETP.NE.OR P0, PT, RZ, UR4, !P0 ;  /* 0x00000004ff007c0c */ /* 0x000fe4000c705670 */
[----:B------:R-:W-:-:S04]  /*00d0*/  ULEA.HI UR5, UR5, UR4, URZ, 0x2 ;  /* 0x0000000405057291 */ /* 0x000fc8000f8f103f */
[----:B------:R-:W-:-:S04]  /*00e0*/  ULOP3.LUT UR5, UR5, 0xfffffffc, URZ, 0xc0, !UPT ;  /* 0xfffffffc05057892 */ /* 0x000fc8000f8ec03f */
[----:B------:R-:W-:-:S03]  /*00f0*/  UIADD3 UR8, UR4, -UR5, URZ ;  /* 0x8000000504087290 */ /* 0x000fc6000fffe03f */
[----:B------:R-:W-:Y:S09]  /*0100*/  @P0 BRA `(.L_x_1) ;  /* 0x0000000000200947 */ /* 0x000ff20003800000 */
[----:B------:R-:W-:Y:S02]  /*0110*/  ULDC.64 UR4, c[0x0][0x198] ;  /* 0x0000660000047ab9 */ /* 0x000fe40000000a00 */
[----:B------:R-:W-:Y:S02]  /*0120*/  UIADD3 UR10, UP0, UR4, 0xf0, URZ ;  /* 0x000000f0040a7890 */ /* 0x000fe4000ff1e03f */
[----:B------:R-:W-:Y:S02]  /*0130*/  UIADD3 UR4, UP1, UR4, 0x1f0, URZ ;  /* 0x000001f004047890 */ /* 0x000fe4000ff3e03f */
[----:B------:R-:W-:Y:S02]  /*0140*/  UIADD3.X UR11, URZ, UR5, URZ, UP0, !UPT ;  /* 0x000000053f0b7290 */ /* 0x000fe400087fe43f */
[----:B------:R-:W-:-:S07]  /*0150*/  UIADD3.X UR5, URZ, UR5, URZ, UP1, !UPT ;  /* 0x000000053f057290 */ /* 0x000fce0008ffe43f */
[----:B------:R0:W-:Y:S02]  /*0160*/  UTMACCTL.PF [UR10] ;  /* 0x000000000a0079b9 */ /* 0x0001e40008040000 */
[----:B------:R0:W-:Y:S02]  /*0170*/  UTMACCTL.PF [UR4] ;  /* 0x00000000040079b9 */ /* 0x0001e40008040000 */
[----:B0-----:R-:W-:Y:S01]  /*0180*/  NOP ;  /* 0x0000000000007918 */ /* 0x001fe20000000000 */
.L_x_1:
[----:B------:R-:W-:Y:S05]  /*0190*/  BSYNC B0 ;  /* 0x0000000000007941 */ /* 0x000fea0003800000 */
.L_x_0:
[----:B------:R-:W0:Y:S01]  /*01a0*/  SHFL.IDX PT, R2, R0, RZ, 0x1f ;  /* 0x00001fff00027589 */ /* 0x000e2200000e0000 */
[----:B------:R-:W-:Y:S01]  /*01b0*/  UISETP.NE.AND UP0, UPT, UR8, 0x3, UPT ;  /* 0x000000030800788c */ /* 0x000fe2000bf05270 */
[----:B------:R-:W-:Y:S01]  /*01c0*/  ISETP.NE.AND P1, PT, RZ, UR6, PT ;  /* 0x00000006ff007c0c */ /* 0x000fe2000bf25270 */
[----:B------:R-:W-:Y:S02]  /*01d0*/  UIADD3 UR10, UR6, -0x1, URZ ;  /* 0xffffffff060a7890 */ /* 0x000fe4000fffe03f */
[----:B------:R-:W-:Y:S02]  /*01e0*/  UISETP.EQ.OR UP0, UPT, UR8, URZ, !UP0 ;  /* 0x0000003f0800728c */ /* 0x000fe4000c702670 */
[----:B------:R-:W-:Y:S02]  /*01f0*/  UISETP.GE.U32.AND UP1, UPT, UR10, 0x2, UPT ;  /* 0x000000020a00788c */ /* 0x000fe4000bf26070 */
[----:B------:R-:W-:-:S04]  /*0200*/  UISETP.EQ.AND UP0, UPT, UR6, URZ, UP0 ;  /* 0x0000003f0600728c */ /* 0x000fc80008702270 */
[----:B------:R-:W-:-:S04]  /*0210*/  USEL UR13, URZ, 0x1, !UP0 ;  /* 0x000000013f0d7887 */ /* 0x000fc8000c000000 */
[----:B------:R-:W-:Y:S01]  /*0220*/  USEL UR13, UR13, 0x2, UP1 ;  /* 0x000000020d0d7887 */ /* 0x000fe20008800000 */
[----:B0-----:R-:W-:-:S13]  /*0230*/  ISETP.NE.AND P0, PT, R2, RZ, PT ;  /* 0x000000ff0200720c */ /* 0x001fda0003f05270 */
[----:B------:R-:W-:Y:S05]  /*0240*/  @P0 BRA `(.L_x_2) ;  /* 0x0000000000680947 */ /* 0x000fea0003800000 */
[----:B------:R-:W0:Y:S01]  /*0250*/  S2UR UR9, SR_CgaCtaId ;  /* 0x00000000000979c3 */ /* 0x000e220000008800 */
[----:B------:R-:W-:Y:S01]  /*0260*/  UMOV UR4, 0x400 ;  /* 0x0000040000047882 */ /* 0x000fe20000000000 */
[----:B------:R-:W-:Y:S01]  /*0270*/  UMOV UR5, 0x1 ;  /* 0x0000000100057882 */ /* 0x000fe20000000000 */
[----:B------:R-:W-:Y:S01]  /*0280*/  UMOV UR6, 0x100 ;  /* 0x0000010000067882 */ /* 0x000fe20000000000 */
[----:B------:R-:W-:Y:S01]  /*0290*/  ELECT P0, URZ, PT ;  /* 0x00000000003f782f */ /* 0x000fe20003800000 */
[----:B------:R-:W-:-:S04]  /*02a0*/  UIADD3 UR6, -UR6, 0x100000, URZ ;  /* 0x0010000006067890 */ /* 0x000fc8000fffe13f */
[----:B------:R-:W-:Y:S02]  /*02b0*/  USHF.L.U32 UR7, UR6, 0xb, URZ ;  /* 0x0000000b06077899 */ /* 0x000fe4000800063f */
[----:B------:R-:W-:Y:S02]  /*02c0*/  USHF.L.U32 UR6, UR6, 0x1, URZ ;  /* 0x0000000106067899 */ /* 0x000fe4000800063f */
[----:B0-----:R-:W-:Y:S02]  /*02d0*/  ULEA UR9, UR9, UR4, 0x18 ;  /* 0x0000000409097291 */ /* 0x001fe4000f8ec03f */
[----:B------:R-:W-:-:S04]  /*02e0*/  UIADD3 UR4, -UR5, 0x100000, URZ ;  /* 0x0010000005047890 */ /* 0x000fc8000fffe13f */
[----:B------:R-:W-:Y:S02]  /*02f0*/  USHF.L.U32 UR5, UR4, 0xb, URZ ;  /* 0x0000000b04057899 */ /* 0x000fe4000800063f */
[----:B------:R-:W-:Y:S01]  /*0300*/  USHF.L.U32 UR4, UR4, 0x1, URZ ;  /* 0x0000000104047899 */ /* 0x000fe2000800063f */
[----:B------:R-:W0:Y:S11]  /*0310*/  FENCE.VIEW.ASYNC.S ;  /* 0x00000000000073c6 */ /* 0x000e360000000000 */
[----:B0-----:R0:W1:Y:S01]  /*0320*/  SYNCS.EXCH.64 URZ, [UR9], UR4 ;  /* 0x00000004093f75b2 */ /* 0x0010620008000100 */
[----:B------:R0:W2:Y:S01]  /*0330*/  SYNCS.EXCH.64 URZ, [UR9+0x30], UR6 ;  /* 0x00003006093f75b2 */ /* 0x0000a20008000100 */
[----:B------:R0:W3:Y:S01]  /*0340*/  SYNCS.EXCH.64 URZ, [UR9+0x8], UR4 ;  /* 0x00000804093f75b2 */ /* 0x0000e20008000100 */
[----:B------:R0:W4:Y:S01]  /*0350*/  SYNCS.EXCH.64 URZ, [UR9+0x38], UR6 ;  /* 0x00003806093f75b2 */ /* 0x0001220008000100 */
[----:B------:R0:W0:Y:S01]  /*0360*/  SYNCS.EXCH.64 URZ, [UR9+0x10], UR4 ;  /* 0x00001004093f75b2 */ /* 0x0000220008000100 */
[----:B------:R0:W0:Y:S01]  /*0370*/  SYNCS.EXCH.64 URZ, [UR9+0x40], UR6 ;  /* 0x00004006093f75b2 */ /* 0x0000220008000100 */
[----:B------:R0:W0:Y:S01]  /*0380*/  SYNCS.EXCH.64 URZ, [UR9+0x18], UR4 ;  /* 0x00001804093f75b2 */ /* 0x0000220008000100 */
[----:B------:R0:W0:Y:S01]  /*0390*/  SYNCS.EXCH.64 URZ, [UR9+0x48], UR6 ;  /* 0x00004806093f75b2 */ /* 0x0000220008000100 */
[----:B------:R0:W0:Y:S01]  /*03a0*/  SYNCS.EXCH.64 URZ, [UR9+0x20], UR4 ;  /* 0x00002004093f75b2 */ /* 0x0000220008000100 */
[----:B------:R0:W0:Y:S01]  /*03b0*/  SYNCS.EXCH.64 URZ, [UR9+0x50], UR6 ;  /* 0x00005006093f75b2 */ /* 0x0000220008000100 */
[----:B------:R0:W0:Y:S01]  /*03c0*/  SYNCS.EXCH.64 URZ, [UR9+0x28], UR4 ;  /* 0x00002804093f75b2 */ /* 0x0000220008000100 */
[----:B------:R0:W0:Y:S01]  /*03d0*/  SYNCS.EXCH.64 URZ, [UR9+0x58], UR6 ;  /* 0x00005806093f75b2 */ /* 0x0000220008000100 */
[----:B------:R-:W-:Y:S01]  /*03e0*/  NOP ;  /* 0x0000000000007918 */ /* 0x000fe20000000000 */
.L_x_2:
[----:B------:R-:W5:Y:S01]  /*03f0*/  LDC R2, c[0x0][0x65c] ;  /* 0x00019700ff027b82 */ /* 0x000f620000000800 */
[----:B------:R-:W1:Y:S01]  /*0400*/  SHFL.IDX PT, R0, R0, RZ, 0x1f ;  /* 0x00001fff00007589 */ /* 0x000e6200000e0000 */
[----:B------:R-:W-:Y:S01]  /*0410*/  ELECT P0, URZ, PT ;  /* 0x00000000003f782f */ /* 0x000fe20003800000 */
[----:B------:R-:W-:Y:S01]  /*0420*/  IMAD.MOV.U32 R3, RZ, RZ, RZ ;  /* 0x000000ffff037224 */ /* 0x000fe200078e00ff */
[----:B0-----:R-:W-:Y:S01]  /*0430*/  UMOV UR4, 0x20 ;  /* 0x0000002000047882 */ /* 0x001fe20000000000 */
[----:B------:R-:W0:Y:S01]  /*0440*/  S2R R11, SR_CTAID.Y ;  /* 0x00000000000b7919 */ /* 0x000e220000002600 */
[----:B------:R-:W-:Y:S01]  /*0450*/  NOP ;  /* 0x0000000000007918 */ /* 0x000fe20000000000 */
[----:B------:R-:W-:Y:S01]  /*0460*/  NOP ;  /* 0x0000000000007918 */ /* 0x000fe20000000000 */
[----:B-----5:R-:W-:Y:S02]  /*0470*/  ISETP.NE.AND P4, PT, R2, 0x1, PT ;  /* 0x000000010200780c */ /* 0x020fe40003f85270 */
[----:B------:R-:W5:Y:S01]  /*0480*/  S2R R2, SR_CTAID.X ;  /* 0x0000000000027919 */ /* 0x000f620000002500 */
[----:B-1----:R-:W-:-:S10]  /*0490*/  ISETP.NE.OR P0, PT, R0, RZ, !P0 ;  /* 0x000000ff0000720c */ /* 0x002fd40004705670 */
[----:B------:R-:W5:Y:S01]  /*04a0*/  @P4 LDC R7, c[0x0][0x10] ;  /* 0x00000400ff074b82 */ /* 0x000f620000000800 */
[----:B0-----:R-:W-:Y:S02]  /*04b0*/  @P4 IMAD.MOV.U32 R4, RZ, RZ, R11 ;  /* 0x000000ffff044224 */ /* 0x001fe400078e000b */
[----:B------:R-:W-:Y:S01]  /*04c0*/  VOTEU.ALL UP0, P0 ;  /* 0x00000000003f7886 */ /* 0x000fe20000000000 */
[----:B------:R-:W-:Y:S01]  /*04d0*/  @P4 IMAD.MOV.U32 R5, RZ, RZ, RZ ;  /* 0x000000ffff054224 */ /* 0x000fe200078e00ff */
[----:B------:R-:W-:Y:S01]  /*04e0*/  VOTEU.ALL UP1, P0 ;  /* 0x00000000003f7886 */ /* 0x000fe20000020000 */
[----:B------:R-:W-:Y:S02]  /*04f0*/  @P4 IMAD.MOV.U32 R13, RZ, RZ, RZ ;  /* 0x000000ffff0d4224 */ /* 0x000fe400078e00ff */
[----:B------:R-:W0:Y:S01]  /*0500*/  @!P4 LDC R9, c[0x0][0xc] ;  /* 0x00000300ff09cb82 */ /* 0x000e220000000800 */
[----:B------:R-:W-:Y:S01]  /*0510*/  @!UP0 UMOV UR6, 0x400 ;  /* 0x0000040000068882 */ /* 0x000fe20000000000 */
[----:B------:R-:W-:-:S04]  /*0520*/  @!UP0 UIADD3 UR4, -UR4, 0x100000, URZ ;  /* 0x0010000004048890 */ /* 0x000fc8000fffe13f */
[----:B------:R-:W-:Y:S02]  /*0530*/  @!UP0 USHF.L.U32 UR5, UR4, 0xb, URZ ;  /* 0x0000000b04058899 */ /* 0x000fe4000800063f */
[----:B------:R-:W-:Y:S01]  /*0540*/  @!UP0 USHF.L.U32 UR4, UR4, 0x1, URZ ;  /* 0x0000000104048899 */ /* 0x000fe2000800063f */
[----:B------:R-:W1:Y:S01]  /*0550*/  @!UP0 S2UR UR7, SR_CgaCtaId ;  /* 0x00000000000789c3 */ /* 0x000e620000008800 */
[----:B-----5:R-:W-:-:S04]  /*0560*/  @P4 IMAD.WIDE.U32 R6, R2, R7, R4 ;  /* 0x0000000702064225 */ /* 0x020fc800078e0004 */
[----:B------:R-:W-:Y:S02]  /*0570*/  @P4 IMAD.MOV.U32 R10, RZ, RZ, R6 ;  /* 0x000000ffff0a4224 */ /* 0x000fe400078e0006 */
[----:B------:R-:W-:Y:S02]  /*0580*/  @P4 IMAD.IADD R14, R7, 0x1, R13 ;  /* 0x00000001070e4824 */ /* 0x000fe400078e020d */
[----:B0-----:R-:W-:-:S04]  /*0590*/  @!P4 IMAD.WIDE.U32 R4, R9, R11, R2 ;  /* 0x0000000b0904c225 */ /* 0x001fc800078e0002 */
[----:B------:R-:W-:Y:S02]  /*05a0*/  @!P4 IMAD.MOV.U32 R10, RZ, RZ, R4 ;  /* 0x000000ffff0ac224 */ /* 0x000fe400078e0004 */
[----:B------:R-:W-:Y:S01]  /*05b0*/  @!P4 IMAD.MOV.U32 R14, RZ, RZ, R5 ;  /* 0x000000ffff0ec224 */ /* 0x000fe200078e0005 */
[----:B-1----:R-:W-:Y:S02]  /*05c0*/  @!UP0 ULEA UR6, UR7, UR6, 0x18 ;  /* 0x0000000607068291 */ /* 0x002fe4000f8ec03f */
[----:B------:R0:W-:Y:S01]  /*05d0*/  STL [R1+0x454], R10 ;  /* 0x0004540a01007387 */ /* 0x0001e20000100800 */
[----:B------:R-:W-:-:S03]  /*05e0*/  VOTEU.ALL UP0, P0 ;  /* 0x00000000003f7886 */ /* 0x000fc60000000000 */
[----:B------:R0:W-:Y:S04]  /*05f0*/  STL [R1+0x450], R14 ;  /* 0x0004500e01007387 */ /* 0x0001e80000100800 */
[----:B------:R-:W1:Y:S02]  /*0600*/  FENCE.VIEW.ASYNC.S ;  /* 0x00000000000073c6 */ /* 0x000e640000000000 */
[----:B-1----:R0:W2:Y:S01]  /*0610*/  @!UP0 SYNCS.EXCH.64 URZ, [UR6+0x70], UR4 ;  /* 0x00007004063f85b2 */ /* 0x0020a20008000100 */
[----:B------:R0:W2:Y:S01]  /*0620*/  @!UP1 SYNCS.EXCH.64 URZ, [UR6+0x78], UR4 ;  /* 0x00007804063f95b2 */ /* 0x0000a20008000100 */
[----:B------:R-:W-:Y:S01]  /*0630*/  NOP ;  /* 0x0000000000007918 */ /* 0x000fe20000000000 */
[----:B--234-:R-:W-:Y:S06]  /*0640*/  BAR.SYNC.DEFER_BLOCKING 0x0 ;  /* 0x0000000000007b1d */ /* 0x01cfec0000010000 */
[----:B0-----:R-:W-:Y:S05]  /*0650*/  @!P1 BRA `(.L_x_3) ;  /* 0x0000027c00089947 */ /* 0x001fea0003800000 */
[----:B------:R-:W-:-:S06]  /*0660*/  UISETP.GT.U32.AND UP0, UPT, UR10, 0x1, UPT ;  /* 0x000000010a00788c */ /* 0x000fcc000bf04070 */
[----:B------:R-:W-:-:S13]  /*0670*/  PLOP3.LUT P0, PT, PT, PT, UP0, 0x80, 0x0 ;  /* 0x000000000000781c */ /* 0x000fda0003f0f008 */
[----:B------:R-:W-:Y:S05]  /*0680*/  @P0 EXIT ;  /* 0x000000000000094d */ /* 0x000fea0003800000 */
[----:B------:R-:W-:Y:S01]  /*0690*/  IMAD.MOV.U32 R5, RZ, RZ, -0x1 ;  /* 0xffffffffff057424 */ /* 0x000fe200078e00ff */
[----:B------:R-:W-:Y:S01]  /*06a0*/  ULDC.64 UR4, c[0x0][0x650] ;  /* 0x0001940000047ab9 */ /* 0x000fe20000000a00 */
[----:B------:R-:W-:Y:S01]  /*06b0*/  IMAD.MOV.U32 R4, RZ, RZ, -0x1 ;  /* 0xffffffffff047424 */ /* 0x000fe200078e00ff */
[----:B------:R-:W-:Y:S01]  /*06c0*/  ISETP.GE.U32.AND P0, PT, R10, UR4, PT ;  /* 0x000000040a007c0c */ /* 0x000fe2000bf06070 */
[----:B------:R-:W-:Y:S01]  /*06d0*/  UMOV UR9, 0xffffffff ;  /* 0xffffffff00097882 */ /* 0x000fe20000000000 */
[----:B------:R0:W-:Y:S01]  /*06e0*/  STL [R1+0x45c], R5 ;  /* 0x00045c0501007387 */ /* 0x0001e20000100800 */
[----:B------:R-:W-:Y:S02]  /*06f0*/  PRMT R0, RZ, 0x7610, R0 ;  /* 0x00007610ff007816 */ /* 0x000fe40000000000 */
[----:B------:R-:W-:Y:S01]  /*0700*/  ISETP.GE.U32.AND.EX P0, PT, R14, UR5, PT, P0 ;  /* 0x000000050e007c0c */ /* 0x000fe2000bf06100 */
[----:B------:R0:W-:-:S12]  /*0710*/  STL [R1+0x458], R4 ;  /* 0x0004580401007387 */ /* 0x0001d80000100800 */
[----:B0-----:R-:W-:Y:S05]  /*0720*/  @P0 BRA `(.L_x_4) ;  /* 0x00000004006c0947 */ /* 0x001fea0003800000 */
[----:B------:R-:W-:Y:S01]  /*0730*/  ULDC.64 UR14, c[0x0][0x628] ;  /* 0x00018a00000e7ab9 */ /* 0x000fe20000000a00 */
[----:B------:R-:W0:Y:S01]  /*0740*/  LDC.64 R12, c[0x0][0x620] ;  /* 0x00018800ff0c7b82 */ /* 0x000e220000000a00 */
[----:B------:R-:W-:Y:S01]  /*0750*/  ISETP.NE.U32.AND P0, PT, RZ, UR14, PT ;  /* 0x0000000eff007c0c */ /* 0x000fe2000bf05070 */
[----:B------:R-:W-:Y:S01]  /*0760*/  ULDC UR11, c[0x0][0x630] ;  /* 0x00018c00000b7ab9 */ /* 0x000fe20000000800 */
[----:B------:R-:W-:Y:S02]  /*0770*/  R2UR UR4, R10 ;  /* 0x000000000a0472ca */ /* 0x000fe400000e0000 */
[----:B------:R-:W-:Y:S02]  /*0780*/  ISETP.NE.AND.EX P0, PT, RZ, UR15, PT, P0 ;  /* 0x0000000fff007c0c */ /* 0x000fe4000bf05300 */
[----:B------:R-:W-:-:S11]  /*0790*/  R2UR UR5, R14 ;  /* 0x000000000e0572ca */ /* 0x000fd600000e0000 */
[----:B------:R-:W-:Y:S05]  /*07a0*/  @!P0 BRA `(.L_x_5) ;  /* 0x0000000000308947 */ /* 0x000fea0003800000 */
[----:B------:R-:W-:Y:S01]  /*07b0*/  R2UR UR4, R10 ;  /* 0x000000000a0472ca */ /* 0x000fe200000e0000 */
[----:B------:R-:W-:Y:S01]  /*07c0*/  ULDC UR8, c[0x0][0x634] ;  /* 0x00018d0000087ab9 */ /* 0x000fe20000000800 */
[----:B------:R-:W-:-:S11]  /*07d0*/  R2UR UR10, R14 ;  /* 0x000000000e0a72ca */ /* 0x000fd600000e0000 */
[----:B------:R-:W-:-:S04]  /*07e0*/  UIADD3 UR8, UP0, UR4, UR8, URZ ;  /* 0x0000000804087290 */ /* 0x000fc8000ff1e03f */
[----:B------:R-:W-:-:S04]  /*07f0*/  UIADD3.X UR10, URZ, UR10, URZ, UP0, !UPT ;  /* 0x0000000a3f0a7290 */ /* 0x000fc800087fe43f */
[----:B------:R-:W-:-:S04]  /*0800*/  UIMAD.WIDE.U32 UR4, UR10, UR14, URZ ;  /* 0x0000000e0a0472a5 */ /* 0x000fc8000f8e003f */
[----:B------:R-:W-:Y:S02]  /*0810*/  UIMAD.WIDE.U32 UR6, UP0, UR8, UR15, UR4 ;  /* 0x0000000f080672a5 */ /* 0x000fe4000f800004 */
[----:B------:R-:W-:Y:S02]  /*0820*/  UIMAD.WIDE.U32 UR4, UR8, UR14, URZ ;  /* 0x0000000e080472a5 */ /* 0x000fe4000f8e003f */
[----:B------:R-:W-:Y:S02]  /*0830*/  UIADD3.X UR9, URZ, URZ, URZ, UP0, !UPT ;  /* 0x0000003f3f097290 */ /* 0x000fe400087fe43f */
[----:B------:R-:W-:Y:S01]  /*0840*/  UIADD3 URZ, UP0, UR5, UR6, URZ ;  /* 0x00000006053f7290 */ /* 0x000fe2000ff1e03f */
[----:B------:R-:W-:-:S03]  /*0850*/  UMOV UR8, UR7 ;  /* 0x0000000700087c82 */ /* 0x000fc60008000000 */
[----:B------:R-:W-:-:S12]  /*0860*/  UIMAD.WIDE.U32.X UR4, UR10, UR15, UR8, UP0 ;  /* 0x0000000f0a0472a5 */ /* 0x000fd800080e0408 */
.L_x_5:
[----:B------:R-:W-:Y:S01]  /*0870*/  USHF.R.U64 UR9, UR4, UR11, UR5 ;  /* 0x0000000b04097299 */ /* 0x000fe20008001205 */
[----:B------:R-:W1:Y:S01]  /*0880*/  LDC R8, c[0x0][0x618] ;  /* 0x00018600ff087b82 */ /* 0x000e620000000800 */
[----:B------:R-:W-:Y:S01]  /*0890*/  USHF.R.U32.HI UR4, URZ, UR11, UR5 ;  /* 0x0000000b3f047299 */ /* 0x000fe20008011605 */
[----:B------:R-:W-:Y:S01]  /*08a0*/  I2FP.F32.U32 R0, R2 ;  /* 0x0000000200007245 */ /* 0x000fe20000201000 */
[----:B------:R-:W-:Y:S01]  /*08b0*/  IMAD.MOV.U32 R4, RZ, RZ, R10 ;  /* 0x000000ffff047224 */ /* 0x000fe200078e000a */
[----:B------:R-:W-:Y:S01]  /*08c0*/  ULDC UR5, c[0x0][0x150] ;  /* 0x0000540000057ab9 */ /* 0x000fe20000000800 */
[----:B------:R-:W-:Y:S01]  /*08d0*/  IADD3 R7, P0, RZ, -UR9, RZ ;  /* 0x80000009ff077c10 */ /* 0x000fe2000ff1e0ff */
[----:B------:R-:W-:Y:S02]  /*08e0*/  IMAD.MOV.U32 R5, RZ, RZ, R14 ;  /* 0x000000ffff057224 */ /* 0x000fe400078e000e */
[----:B------:R-:W-:Y:S01]  /*08f0*/  FMUL R0, R0, UR5 ;  /* 0x0000000500007c20 */ /* 0x000fe20008400000 */
[----:B------:R-:W2:Y:S01]  /*0900*/  LDC.64 R20, c[0x0][0x640] ;  /* 0x00019000ff147b82 */ /* 0x000ea20000000a00 */
[----:B------:R-:W-:Y:S01]  /*0910*/  IMAD.X R9, RZ, RZ, ~UR4, P0 ;  /* 0x80000004ff097e24 */ /* 0x000fe200080e06ff */
[----:B------:R-:W-:Y:S01]  /*0920*/  ULDC UR4, c[0x0][0x154] ;  /* 0x0000550000047ab9 */ /* 0x000fe20000000800 */
[----:B0-----:R-:W-:-:S02]  /*0930*/  IMAD.WIDE.U32 R4, R7, R12, R4 ;  /* 0x0000000c07047225 */ /* 0x001fc400078e0004 */
[----:B------:R-:W0:Y:S03]  /*0940*/  F2I.U32.TRUNC.NTZ R0, R0 ;  /* 0x0000000000007305 */ /* 0x000e26000020f000 */
[----:B------:R-:W3:Y:S01]  /*0950*/  LDC R3, c[0x0][0x144] ;  /* 0x00005100ff037b82 */ /* 0x000ee20000000800 */
[----:B------:R-:W-:-:S04]  /*0960*/  IMAD R6, R9, R12, RZ ;  /* 0x0000000c09067224 */ /* 0x000fc800078e02ff */
[----:B------:R-:W-:-:S03]  /*0970*/  IMAD R7, R7, R13, R6 ;  /* 0x0000000d07077224 */ /* 0x000fc600078e0206 */
[----:B------:R-:W4:Y:S01]  /*0980*/  LDC R10, c[0x0][0x608] ;  /* 0x00018200ff0a7b82 */ /* 0x000f220000000800 */
[----:B------:R-:W-:Y:S02]  /*0990*/  IMAD.IADD R5, R5, 0x1, R7 ;  /* 0x0000000105057824 */ /* 0x000fe400078e0207 */
[----:B------:R-:W-:Y:S02]  /*09a0*/  IMAD.MOV.U32 R7, RZ, RZ, -0x1 ;  /* 0xffffffffff077424 */ /* 0x000fe400078e00ff */
[----:B0-----:R-:W-:Y:S01]  /*09b0*/  IMAD.MOV R6, RZ, RZ, -R0 ;  /* 0x000000ffff067224 */ /* 0x001fe200078e0a00 */
[----:B-1----:R-:W-:Y:S02]  /*09c0*/  SHF.R.U64 R14, R4, R8, R5 ;  /* 0x00000008040e7219 */ /* 0x002fe40000001205 */
[----:B------:R-:W0:Y:S01]  /*09d0*/  LDC R18, c[0x0][0x658] ;  /* 0x00019600ff127b82 */ /* 0x000e220000000800 */
[----:B------:R-:W-:Y:S02]  /*09e0*/  I2FP.F32.U32 R4, R11 ;  /* 0x0000000b00047245 */ /* 0x000fe40000201000 */
[----:B--2---:R-:W-:-:S02]  /*09f0*/  ISETP.NE.U32.AND P0, PT, R20, RZ, PT ;  /* 0x000000ff1400720c */ /* 0x004fc40003f05070 */
[----:B------:R-:W-:Y:S01]  /*0a00*/  SHF.R.U32.HI R5, RZ, R8, R5 ;  /* 0x00000008ff057219 */ /* 0x000fe20000011605 */
[----:B------:R-:W-:Y:S01]  /*0a10*/  FMUL R4, R4, UR4 ;  /* 0x0000000404047c20 */ /* 0x000fe20008400000 */
[----:B------:R-:W-:Y:S01]  /*0a20*/  ISETP.NE.AND.EX P0, PT, R21, RZ, PT, P0 ;  /* 0x000000ff1500720c */ /* 0x000fe20003f05300 */
[----:B------:R-:W1:Y:S01]  /*0a30*/  LDC R12, c[0x0][0x148] ;  /* 0x00005200ff0c7b82 */ /* 0x000e620000000800 */
[----:B---3--:R-:W-:-:S07]  /*0a40*/  IMAD R0, R3, R6, R2 ;  /* 0x0000000603007224 */ /* 0x008fce00078e0202 */
[----:B------:R-:W2:Y:S01]  /*0a50*/  LDC R16, c[0x0][0x600] ;  /* 0x00018000ff107b82 */ /* 0x000ea20000000800 */
[-CC-:B----4-:R-:W-:Y:S02]  /*0a60*/  SHF.R.U64 R22, R14, R10.reuse, R5.reuse ;  /* 0x0000000a0e167219 */ /* 0x190fe40000001205 */
[----:B------:R-:W-:Y:S01]  /*0a70*/  SHF.R.U32.HI R3, RZ, R10, R5 ;  /* 0x0000000aff037219 */ /* 0x000fe20000011605 */
[----:B------:R-:W-:Y:S01]  /*0a80*/  IMAD.MOV.U32 R5, RZ, RZ, 0x1 ;  /* 0x00000001ff057424 */ /* 0x000fe200078e00ff */
[----:B------:R3:W4:Y:S03]  /*0a90*/  F2I.U32.TRUNC.NTZ R10, R4 ;  /* 0x00000004000a7305 */ /* 0x000726000020f000 */
[----:B------:R-:W1:Y:S01]  /*0aa0*/  LDC R15, c[0x0][0x648] ;  /* 0x00019200ff0f7b82 */ /* 0x000e620000000800 */
[-C--:B0-----:R-:W-:Y:S02]  /*0ab0*/  SHF.L.U32 R2, R7, R18.reuse, RZ ;  /* 0x0000001207027219 */ /* 0x081fe400000006ff */
[----:B------:R-:W-:-:S02]  /*0ac0*/  SHF.R.U64 R24, R22, R18, R3 ;  /* 0x0000001216187219 */ /* 0x000fc40000001203 */
[----:B------:R-:W-:Y:S02]  /*0ad0*/  LOP3.LUT R9, RZ, R2, RZ, 0x33, !PT ;  /* 0x00000002ff097212 */ /* 0x000fe400078e33ff */
[-C--:B------:R-:W-:Y:S01]  /*0ae0*/  SHF.R.U32.HI R3, RZ, R18.reuse, R3 ;  /* 0x00000012ff037219 */ /* 0x080fe20000011603 */
[----:B------:R-:W0:Y:S01]  /*0af0*/  LDC R17, c[0x0][0x638] ;  /* 0x00018e00ff117b82 */ /* 0x000e220000000800 */
[----:B------:R-:W-:Y:S01]  /*0b00*/  SHF.L.U32 R8, R5, R18, RZ ;  /* 0x0000001205087219 */ /* 0x000fe200000006ff */
[----:B------:R-:W-:-:S06]  /*0b10*/  IMAD.MOV.U32 R2, RZ, RZ, R24 ;  /* 0x000000ffff027224 */ /* 0x000fcc00078e0018 */
[----:B------:R-:W0:Y:S01]  /*0b20*/  LDC R19, c[0x0][0x610] ;  /* 0x00018400ff137b82 */ /* 0x000e220000000800 */
[----:B---34-:R-:W-:Y:S05]  /*0b30*/  @!P0 BRA `(.L_x_6) ;  /* 0x0000000000288947 */ /* 0x018fea0003800000 */
[----:B------:R-:W3:Y:S02]  /*0b40*/  LDC R7, c[0x0][0x64c] ;  /* 0x00019300ff077b82 */ /* 0x000ee40000000800 */
[----:B---3--:R-:W-:-:S05]  /*0b50*/  IADD3 R7, P0, R24, R7, RZ ;  /* 0x0000000718077210 */ /* 0x008fca0007f1e0ff */
[----:B------:R-:W-:-:S04]  /*0b60*/  IMAD.X R13, RZ, RZ, R3, P0 ;  /* 0x000000ffff0d7224 */ /* 0x000fc800000e0603 */
[----:B------:R-:W-:-:S04]  /*0b70*/  IMAD.WIDE.U32 R2, R13, R20, RZ ;  /* 0x000000140d027225 */ /* 0x000fc800078e00ff */
[----:B------:R-:W-:-:S04]  /*0b80*/  IMAD.WIDE.U32 R4, P0, R7, R21, R2 ;  /* 0x0000001507047225 */ /* 0x000fc80007800002 */
[----:B------:R-:W-:-:S04]  /*0b90*/  IMAD.WIDE.U32 R2, R7, R20, RZ ;  /* 0x0000001407027225 */ /* 0x000fc800078e00ff */
[----:B------:R-:W-:Y:S01]  /*0ba0*/  IMAD.X R7, RZ, RZ, RZ, P0 ;  /* 0x000000ffff077224 */ /* 0x000fe200000e06ff */
[----:B------:R-:W-:Y:S01]  /*0bb0*/  IADD3 RZ, P0, R3, R4, RZ ;  /* 0x0000000403ff7210 */ /* 0x000fe20007f1e0ff */
[----:B------:R-:W-:-:S04]  /*0bc0*/  IMAD.MOV.U32 R6, RZ, RZ, R5 ;  /* 0x000000ffff067224 */ /* 0x000fc800078e0005 */
[----:B------:R-:W-:-:S08]  /*0bd0*/  IMAD.WIDE.U32.X R2, R13, R21, R6, P0 ;  /* 0x000000150d027225 */ /* 0x000fd000000e0406 */
.L_x_6:
[----:B-1----:R-:W-:Y:S01]  /*0be0*/  SHF.R.U64 R2, R2, R15, R3 ;  /* 0x0000000f02027219 */ /* 0x002fe20000001203 */
[----:B--2---:R-:W-:Y:S01]  /*0bf0*/  VIADD R3, R16, 0xffffffff ;  /* 0xffffffff10037836 */ /* 0x004fe20000000000 */
[----:B------:R-:W-:Y:S01]  /*0c00*/  LOP3.LUT R9, R22, R9, RZ, 0xc0, !PT ;  /* 0x0000000916097212 */ /* 0x000fe200078ec0ff */
[----:B------:R-:W-:Y:S02]  /*0c10*/  IMAD.MOV R10, RZ, RZ, -R10 ;  /* 0x000000ffff0a7224 */ /* 0x000fe400078e0a0a */
[----:B------:R-:W-:Y:S01]  /*0c20*/  IMAD.MOV R4, RZ, RZ, -R2 ;  /* 0x000000ffff047224 */ /* 0x000fe200078e0a02 */
[----:B------:R-:W-:Y:S01]  /*0c30*/  LOP3.LUT R14, R14, R3, RZ, 0xc0, !PT ;  /* 0x000000030e0e7212 */ /* 0x000fe200078ec0ff */
[----:B------:R-:W-:Y:S02]  /*0c40*/  @P4 IMAD R0, R12, R10, R11 ;  /* 0x0000000a0c004224 */ /* 0x000fe400078e020b */
[----:B------:R-:W-:Y:S02]  /*0c50*/  IMAD R9, R8, R2, R9 ;  /* 0x0000000208097224 */ /* 0x000fe400078e0209 */
[----:B0-----:R-:W-:-:S02]  /*0c60*/  IMAD R3, R4, R17, R24 ;  /* 0x0000001104037224 */ /* 0x001fc400078e0218 */
[----:B------:R-:W-:Y:S02]  /*0c70*/  IMAD R2, R9, R19, R0 ;  /* 0x0000001309027224 */ /* 0x000fe400078e0200 */
[----:B------:R-:W-:Y:S02]  /*0c80*/  IMAD R3, R3, R16, R14 ;  /* 0x0000001003037224 */ /* 0x000fe400078e020e */
[----:B------:R-:W-:-:S03]  /*0c90*/  IMAD.MOV.U32 R0, RZ, RZ, 0x1 ;  /* 0x00000001ff007424 */ /* 0x000fc600078e00ff */
[----:B------:R-:W-:Y:S02]  /*0ca0*/  SEL R4, R3, R2, !P4 ;  /* 0x0000000203047207 */ /* 0x000fe40006000000 */
[----:B------:R-:W-:-:S03]  /*0cb0*/  SEL R2, R2, R3, !P4 ;  /* 0x0000000302027207 */ /* 0x000fc60006000000 */
[----:B------:R0:W-:Y:S04]  /*0cc0*/  STL [R1+0x458], R4 ;  /* 0x0004580401007387 */ /* 0x0001e80000100800 */
[----:B------:R0:W-:Y:S02]  /*0cd0*/  STL [R1+0x45c], R2 ;  /* 0x00045c0201007387 */ /* 0x0001e40000100800 */
.L_x_4:
[----:B------:R-:W-:-:S08]  /*0ce0*/  NOP ;  /* 0x0000000000007918 */ /* 0x000fd00000000000 */
[----:B------:R-:W1:Y:S02]  /*0cf0*/  USETMAXREG.TRY_ALLOC.CTAPOOL UP0, 0xf0 ;  /* 0x000000f0000079c8 */ /* 0x000e640008000600 */
[----:B-1----:R-:W-:-:S13]  /*0d00*/  PLOP3.LUT P0, PT, PT, PT, UP0, 0x80, 0x0 ;  /* 0x000000000000781c */ /* 0x002fda0003f0f008 */
[----:B------:R-:W-:Y:S05]  /*0d10*/  @!P0 BRA `(.L_x_4) ;  /* 0xfffffffc00f08947 */ /* 0x000fea000383ffff */
[----:B------:R-:W-:Y:S01]  /*0d20*/  ULDC.64 UR4, c[0x0][0x598] ;  /* 0x0001660000047ab9 */ /* 0x000fe20000000a00 */
[----:B------:R-:W-:Y:S01]  /*0d30*/  ULDC.64 UR14, c[0x0][0x208] ;  /* 0x00008200000e7ab9 */ /* 0x000fe20000000a00 */
[----:B------:R-:W-:-:S04]  /*0d40*/  ISETP.NE.U32.AND P0, PT, RZ, UR4, PT ;  /* 0x00000004ff007c0c */ /* 0x000fc8000bf05070 */
[----:B------:R-:W-:-:S13]  /*0d50*/  ISETP.NE.AND.EX P0, PT, RZ, UR5, PT, P0 ;  /* 0x00000005ff007c0c */ /* 0x000fda000bf05300 */
[----:B------:R-:W-:Y:S05]  /*0d60*/  @!P0 BRA `(.L_x_7) ;  /* 0x0000000000208947 */ /* 0x000fea0003800000 */
[----:B0-----:R-:W0:Y:S02]  /*0d70*/  LDC.64 R2, c[0x0][0x598] ;  /* 0x00016600ff027b82 */ /* 0x001e240000000a00 */
[----:B0-----:R-:W2:Y:S02]  /*0d80*/  LDG.E.64 R2, desc[UR14][R2.64] ;  /* 0x0000000e02027981 */ /* 0x001ea4000c1e1b00 */
[----:B--2---:R-:W-:-:S04]  /*0d90*/  ISETP.NE.U32.AND P0, PT, R2, RZ, PT ;  /* 0x000000ff0200720c */ /* 0x004fc80003f05070 */
[----:B------:R-:W-:-:S13]  /*0da0*/  ISETP.NE.AND.EX P0, PT, R3, RZ, PT, P0 ;  /* 0x000000ff0300720c */ /* 0x000fda0003f05300 */
[----:B------:R-:W-:Y:S05]  /*0db0*/  @!P0 BRA `(.L_x_7) ;  /* 0x00000000000c8947 */ /* 0x000fea0003800000 */
[----:B------:R-:W2:Y:S02]  /*0dc0*/  LD.E R2, desc[UR14][R2.64] ;  /* 0x0000000e02027980 */ /* 0x000ea4000c101900 */
[----:B--2---:R-:W-:Y:S01]  /*0dd0*/  R2UR UR20, R2 ;  /* 0x00000000021472ca */ /* 0x004fe200000e0000 */
[----:B------:R-:W-:-:S14]  /*0de0*/  BRA `(.L_x_8) ;  /* 0x0000000000247947 */ /* 0x000fdc0003800000 */
.L_x_7:
[----:B------:R-:W-:Y:S02]  /*0df0*/  ULDC.64 UR4, c[0x0][0x588] ;  /* 0x0001620000047ab9 */ /* 0x000fe40000000a00 */
[----:B------:R-:W-:-:S04]  /*0e00*/  ISETP.NE.U32.AND P0, PT, RZ, UR4, PT ;  /* 0x00000004ff007c0c */ /* 0x000fc8000bf05070 */
[----:B------:R-:W-:-:S13]  /*0e10*/  ISETP.NE.AND.EX P0, PT, RZ, UR5, PT, P0 ;  /* 0x00000005ff007c0c */ /* 0x000fda000bf05300 */
[----:B------:R-:W-:Y:S05]  /*0e20*/  @!P0 BRA `(.L_x_9) ;  /* 0x0000000000108947 */ /* 0x000fea0003800000 */
[----:B0-----:R-:W0:Y:S02]  /*0e30*/  LDC.64 R2, c[0x0][0x588] ;  /* 0x00016200ff027b82 */ /* 0x001e240000000a00 */
[----:B0-----:R-:W2:Y:S02]  /*0e40*/  LDG.E R2, desc[UR14][R2.64] ;  /* 0x0000000e02027981 */ /* 0x001ea4000c1e1900 */
[----:B--2---:R-:W-:Y:S01]  /*0e50*/  R2UR UR20, R2 ;  /* 0x00000000021472ca */ /* 0x004fe200000e0000 */
[----:B------:R-:W-:-:S14]  /*0e60*/  BRA `(.L_x_8) ;  /* 0x0000000000047947 */ /* 0x000fdc0003800000 */
.L_x_9:
[----:B------:R-:W-:-:S05]  /*0e70*/  ULDC UR20, c[0x0][0x580] ;  /* 0x0001600000147ab9 */ /* 0x000fca0000000800 */
.L_x_8:
[----:B------:R-:W-:Y:S02]  /*0e80*/  ULDC.64 UR4, c[0x0][0x5a0] ;  /* 0x0001680000047ab9 */ /* 0x000fe40000000a00 */
        /* <DEDUP_REMOVED lines=11> */
.L_x_10:
        /* <DEDUP_REMOVED lines=8> */
.L_x_12:
[----:B------:R-:W-:-:S05]  /*0fc0*/  ULDC UR21, c[0x0][0x584] ;  /* 0x0001610000157ab9 */ /* 0x000fca0000000800 */
.L_x_11:
[----:B------:R-:W-:-:S13]  /*0fd0*/  LOP3.LUT P0, RZ, R0, 0xff, RZ, 0xc0, !PT ;  /* 0x000000ff00ff7812 */ /* 0x000fda000780c0ff */
[----:B------:R-:W-:Y:S05]  /*0fe0*/  @!P0 EXIT ;  /* 0x000000000000894d */ /* 0x000fea0003800000 */
[----:B------:R-:W-:Y:S01]  /*0ff0*/  ULDC UR4, c[0x0][0x28c] ;  /* 0x0000a30000047ab9 */ /* 0x000fe20000000800 */
[----:B------:R-:W-:Y:S02]  /*1000*/  ULOP3.LUT UR22, UR13, 0x1, URZ, 0xfc, !UPT ;  /* 0x000000010d167892 */ /* 0x000fe4000f8efc3f */
[----:B------:R-:W-:-:S04]  /*1010*/  UIADD3 UR4, UR4, 0x7f, URZ ;  /* 0x0000007f04047890 */ /* 0x000fc8000fffe03f */
[----:B------:R-:W-:-:S04]  /*1020*/  USHF.R.S32.HI UR5, URZ, 0x1f, UR4 ;  /* 0x0000001f3f057899 */ /* 0x000fc80008011404 */
[----:B------:R-:W-:-:S03]  /*1030*/  ULEA.HI UR5, UR5, UR4, URZ, 0x7 ;  /* 0x0000000405057291 */ /* 0x000fc6000f8f383f */
[----:B------:R-:W-:Y:S01]  /*1040*/  UMOV UR4, URZ ;  /* 0x0000003f00047c82 */ /* 0x000fe20008000000 */
[----:B------:R-:W-:-:S03]  /*1050*/  USHF.R.S32.HI UR10, URZ, 0x7, UR5 ;  /* 0x000000073f0a7899 */ /* 0x000fc60008011405 */
[----:B------:R-:W-:-:S09]  /*1060*/  UMOV UR5, URZ ;  /* 0x0000003f00057c82 */ /* 0x000fd20008000000 */
.L_x_549:
[----:B------:R-:W-:Y:S01]  /*1070*/  STL [R1+0x44c], RZ ;  /* 0x00044cff01007387 */ /* 0x000fe20000100800 */
[----:B-1----:R-:W1:Y:S01]  /*1080*/  S2UR UR18, SR_CgaCtaId ;  /* 0x00000000001279c3 */ /* 0x002e620000008800 */
[----:B------:R-:W-:Y:S01]  /*1090*/  UMOV UR17, 0x400 ;  /* 0x0000040000117882 */ /* 0x000fe20000000000 */
[----:B------:R-:W-:Y:S01]  /*10a0*/  UMOV UR6, URZ ;  /* 0x0000003f00067c82 */ /* 0x000fe20008000000 */
[----:B------:R-:W-:Y:S01]  /*10b0*/  STL [R1+0x448], RZ ;  /* 0x000448ff01007387 */ /* 0x000fe20000100800 */
[----:B------:R-:W-:Y:S01]  /*10c0*/  UMOV UR7, URZ ;  /* 0x0000003f00077c82 */ /* 0x000fe20008000000 */
[----:B------:R-:W-:Y:S01]  /*10d0*/  UMOV UR8, URZ ;  /* 0x0000003f00087c82 */ /* 0x000fe20008000000 */
[----:B------:R-:W-:Y:S01]  /*10e0*/  UMOV UR23, UR5 ;  /* 0x0000000500177c82 */ /* 0x000fe20008000000 */
[----:B------:R-:W-:Y:S01]  /*10f0*/  STL [R1+0x444], RZ ;  /* 0x000444ff01007387 */ /* 0x000fe20000100800 */
[----:B0-----:R-:W0:Y:S01]  /*1100*/  LDC R2, c[0x0][0x28c] ;  /* 0x0000a300ff027b82 */ /* 0x001e220000000800 */
[----:B------:R-:W-:Y:S01]  /*1110*/  UMOV UR24, UR4 ;  /* 0x0000000400187c82 */ /* 0x000fe20008000000 */
[----:B------:R-:W-:Y:S01]  /*1120*/  CS2R R236, SRZ ;  /* 0x0000000000ec7805 */ /* 0x000fe2000001ff00 */
[----:B------:R-:W-:Y:S01]  /*1130*/  STL [R1+0x440], RZ ;  /* 0x000440ff01007387 */ /* 0x000fe20000100800 */
[----:B------:R-:W-:-:S02]  /*1140*/  CS2R R234, SRZ ;  /* 0x0000000000ea7805 */ /* 0x000fc4000001ff00 */
[----:B------:R-:W-:Y:S02]  /*1150*/  CS2R R232, SRZ ;  /* 0x0000000000e87805 */ /* 0x000fe4000001ff00 */
[----:B------:R-:W-:Y:S01]  /*1160*/  CS2R R230, SRZ ;  /* 0x0000000000e67805 */ /* 0x000fe2000001ff00 */
[----:B------:R-:W-:Y:S01]  /*1170*/  STL [R1+0x43c], RZ ;  /* 0x00043cff01007387 */ /* 0x000fe20000100800 */
[----:B------:R-:W-:Y:S02]  /*1180*/  CS2R R228, SRZ ;  /* 0x0000000000e47805 */ /* 0x000fe4000001ff00 */
[----:B------:R-:W-:Y:S02]  /*1190*/  CS2R R226, SRZ ;  /* 0x0000000000e27805 */ /* 0x000fe4000001ff00 */
        /* <DEDUP_REMOVED lines=14> */
[----:B0-----:R-:W-:Y:S02]  /*1280*/  ISETP.GE.AND P0, PT, R2, 0x1, PT ;  /* 0x000000010200780c */ /* 0x001fe40003f06270 */
        /* <DEDUP_REMOVED lines=49> */
[----:B--2---:R-:W-:Y:S01]  /*15a0*/  CS2R R2, SRZ ;  /* 0x0000000000027805 */ /* 0x004fe2000001ff00 */
        /* <DEDUP_REMOVED lines=85> */
[----:B------:R-:W-:-:S03]  /*1b00*/  CS2R R150, SRZ ;  /* 0x0000000000967805 */ /* 0x000fc6000001ff00 */
[----:B------:R-:W-:Y:S04]  /*1b10*/  STL [R1+0x3a0], RZ ;  /* 0x0003a0ff01007387 */ /* 0x000fe80000100800 */
        /* <DEDUP_REMOVED lines=104> */
[----:B------:R-:W-:Y:S04]  /*21a0*/  STL [R1], RZ ;  /* 0x000000ff01007387 */ /* 0x000fe80000100800 */
        /* <DEDUP_REMOVED lines=39> */
[----:B------:R-:W-:Y:S01]  /*2420*/  STL [R1+0xa0], RZ ;  /* 0x0000a0ff01007387 */ /* 0x000fe20000100800 */
[----:B------:R-:W0:Y:S03]  /*2430*/  S2R R0, SR_TID.X ;  /* 0x0000000000007919 */ /* 0x000e260000002100 */
        /* <DEDUP_REMOVED lines=8> */
[----:B0-----:R-:W-:-:S03]  /*24c0*/  LOP3.LUT R0, R0, 0x80, RZ, 0xc0, !PT ;  /* 0x0000008000007812 */ /* 0x001fc600078ec0ff */
[----:B------:R-:W-:Y:S01]  /*24d0*/  STL [R1+0xc4], RZ ;  /* 0x0000c4ff01007387 */ /* 0x000fe20000100800 */
[----:B------:R-:W-:-:S03]  /*24e0*/  SHF.R.U32.HI R0, RZ, 0x7, R0 ;  /* 0x00000007ff007819 */ /* 0x000fc60000011600 */
        /* <DEDUP_REMOVED lines=33> */
[----:B------:R-:W0:Y:S04]  /*2700*/  SHFL.IDX PT, R0, R0, RZ, 0x1f ;  /* 0x00001fff00007589 */ /* 0x000e2800000e0000 */
[----:B------:R2:W-:Y:S04]  /*2710*/  STL [R1+0x14c], RZ ;  /* 0x00014cff01007387 */ /* 0x0005e80000100800 */
[----:B------:R2:W-:Y:S04]  /*2720*/  STL [R1+0x150], RZ ;  /* 0x000150ff01007387 */ /* 0x0005e80000100800 */
[----:B------:R2:W-:Y:S04]  /*2730*/  STL [R1+0x154], RZ ;  /* 0x000154ff01007387 */ /* 0x0005e80000100800 */
[----:B------:R2:W-:Y:S04]  /*2740*/  STL [R1+0x158], RZ ;  /* 0x000158ff01007387 */ /* 0x0005e80000100800 */
[----:B------:R2:W-:Y:S04]  /*2750*/  STL [R1+0x15c], RZ ;  /* 0x00015cff01007387 */ /* 0x0005e80000100800 */
[----:B------:R2:W-:Y:S01]  /*2760*/  STL [R1+0x160], RZ ;  /* 0x000160ff01007387 */ /* 0x0005e20000100800 */
[----:B0-----:R-:W-:-:S03]  /*2770*/  R2UR UR11, R0 ;  /* 0x00000000000b72ca */ /* 0x001fc600000e0000 */
[----:B------:R2:W-:Y:S04]  /*2780*/  STL [R1+0x164], RZ ;  /* 0x000164ff01007387 */ /* 0x0005e80000100800 */
[----:B------:R2:W-:Y:S04]  /*2790*/  STL [R1+0x168], RZ ;  /* 0x000168ff01007387 */ /* 0x0005e80000100800 */
[----:B------:R2:W-:Y:S02]  /*27a0*/  STL [R1+0x16c], RZ ;  /* 0x00016cff01007387 */ /* 0x0005e40000100800 */
[----:B------:R-:W-:-:S02]  /*27b0*/  ULEA.HI UR12, UR11, UR11, URZ, 0x1 ;  /* 0x0000000b0b0c7291 */ /* 0x000fc4000f8f083f */
[----:B------:R2:W-:Y:S02]  /*27c0*/  STL [R1+0x170], RZ ;  /* 0x000170ff01007387 */ /* 0x0005e40000100800 */
[----:B------:R-:W-:Y:S02]  /*27d0*/  ULOP3.LUT UR16, UR12, 0x7fffe, URZ, 0xc0, !UPT ;  /* 0x0007fffe0c107892 */ /* 0x000fe4000f8ec03f */
[----:B------:R2:W-:Y:S01]  /*27e0*/  STL [R1+0x174], RZ ;  /* 0x000174ff01007387 */ /* 0x0005e20000100800 */
[----:B-1----:R-:W-:Y:S02]  /*27f0*/  ULEA UR12, UR18, UR17, 0x18 ;  /* 0x00000011120c7291 */ /* 0x002fe4000f8ec03f */
[----:B------:R-:W-:Y:S01]  /*2800*/  UIADD3 UR16, UR11, -UR16, URZ ;  /* 0x800000100b107290 */ /* 0x000fe2000fffe03f */
[----:B------:R2:W-:Y:S03]  /*2810*/  STL [R1+0x178], RZ ;  /* 0x000178ff01007387 */ /* 0x0005e60000100800 */
[----:B------:R-:W-:Y:S01]  /*2820*/  ULEA UR16, UR16, UR12, 0xd ;  /* 0x0000000c10107291 */ /* 0x000fe2000f8e683f */
[----:B------:R2:W-:Y:S03]  /*2830*/  STL [R1+0x17c], RZ ;  /* 0x00017cff01007387 */ /* 0x0005e60000100800 */
[----:B------:R-:W-:Y:S01]  /*2840*/  UIADD3 UR16, UR16, 0x180, URZ ;  /* 0x0000018010107890 */ /* 0x000fe2000fffe03f */
[----:B------:R2:W-:Y:S03]  /*2850*/  STL [R1+0x180], RZ ;  /* 0x000180ff01007387 */ /* 0x0005e60000100800 */
[----:B------:R-:W-:Y:S01]  /*2860*/  USHF.R.U32.HI UR11, URZ, 0x4, UR16 ;  /* 0x000000043f0b7899 */ /* 0x000fe20008011610 */
[----:B------:R2:W-:Y:S03]  /*2870*/  STL [R1+0x184], RZ ;  /* 0x000184ff01007387 */ /* 0x0005e60000100800 */
[----:B------:R-:W-:Y:S01]  /*2880*/  ULOP3.LUT UR11, UR11, 0x3fff, URZ, 0xc0, !UPT ;  /* 0x00003fff0b0b7892 */ /* 0x000fe2000f8ec03f */
[----:B------:R2:W-:Y:S04]  /*2890*/  STL [R1+0x188], RZ ;  /* 0x000188ff01007387 */ /* 0x0005e80000100800 */
        /* <DEDUP_REMOVED lines=28> */
[----:B------:R2:W-:Y:S01]  /*2a60*/  STL [R1+0x1fc], RZ ;  /* 0x0001fcff01007387 */ /* 0x0005e20000100800 */
[----:B------:R-:W-:Y:S05]  /*2a70*/  @!P0 BRA `(.L_x_13) ;  /* 0x0000006000a88947 */ /* 0x000fea0003800000 */
[----:B------:R-:W-:-:S06]  /*2a80*/  UISETP.NE.AND UP0, UPT, UR22, 0x3, UPT ;  /* 0x000000031600788c */ /* 0x000fcc000bf05270 */
[----:B------:R-:W-:-:S13]  /*2a90*/  PLOP3.LUT P1, PT, PT, PT, UP0, 0x80, 0x0 ;  /* 0x000000000000781c */ /* 0x000fda0003f2f008 */
[----:B------:R-:W-:Y:S05]  /*2aa0*/  @!P1 BRA `(.L_x_14) ;  /* 0x0000000000049947 */ /* 0x000fea0003800000 */
[----:B------:R-:W-:Y:S01]  /*2ab0*/  BPT.TRAP 0x1 ;  /* 0x000000040000795c */ /* 0x000fe20000300000 */
.L_x_14:
[----:B------:R-:W-:Y:S01]  /*2ac0*/  ULEA UR6, UR5, UR12, 0x3 ;  /* 0x0000000c05067291 */ /* 0x000fe2000f8e183f */
[----:B------:R-:W-:-:S05]  /*2ad0*/  IMAD.U32 R0, RZ, RZ, UR4 ;  /* 0x00000004ff007e24 */ /* 0x000fca000f8e00ff */
[----:B------:R-:W-:-:S04]  /*2ae0*/  SHF.L.U32 R0, R0, 0x1f, RZ ;  /* 0x0000001f00007819 */ /* 0x000fc800000006ff */
[----:B------:R0:W1:Y:S01]  /*2af0*/  SYNCS.PHASECHK.TRANS64.TRYWAIT P0, [UR6], R0 ;  /* 0x00000000ff0075a7 */ /* 0x0000620008000146 */
[----:B------:R-:W-:Y:S05]  /*2b00*/  @!P1 BRA `(.L_x_15) ;  /* 0x0000000000049947 */ /* 0x000fea0003800000 */
[----:B------:R-:W-:Y:S01]  /*2b10*/  BPT.TRAP 0x1 ;  /* 0x000000040000795c */ /* 0x000fe20000300000 */
.L_x_15:
[----:B-1----:R-:W-:Y:S05]  /*2b20*/  @P0 BRA `(.L_x_16) ;  /* 0x0000000000080947 */ /* 0x002fea0003800000 */
[----:B------:R-:W1:Y:S02]  /*2b30*/  SYNCS.PHASECHK.TRANS64.TRYWAIT P0, [UR6], R0 ;  /* 0x00000000ff0075a7 */ /* 0x000e640008000146 */
[----:B-1----:R-:W-:Y:S05]  /*2b40*/  @!P0 BRA `(.L_x_17) ;  /* 0x0000026c00c08947 */ /* 0x002fea0003800000 */
.L_x_16:
[----:B------:R-:W-:Y:S01]  /*2b50*/  UIADD3 UR6, UR12, 0x30180, URZ ;  /* 0x000301800c067890 */ /* 0x000fe2000fffe03f */
[----:B------:R-:W-:Y:S01]  /*2b60*/  WARPGROUP.ARRIVE ;  /* 0x00000000000079c5 */ /* 0x000fe20000000000 */
[----:B------:R-:W-:Y:S02]  /*2b70*/  ULOP3.LUT UR7, UR11, 0x10000, URZ, 0xfc, !UPT ;  /* 0x000100000b077892 */ /* 0x000fe4000f8efc3f */
[----:B------:R-:W-:Y:S02]  /*2b80*/  USHF.R.U32.HI UR6, URZ, 0x4, UR6 ;  /* 0x000000043f067899 */ /* 0x000fe40008011606 */
[----:B------:R-:W-:Y:S02]  /*2b90*/  ULEA UR7, UR5, UR7, 0xb ;  /* 0x0000000705077291 */ /* 0x000fe4000f8e583f */
[----:B------:R-:W-:Y:S01]  /*2ba0*/  ULOP3.LUT UR6, UR6, 0x3fff, URZ, 0xc0, !UPT ;  /* 0x00003fff06067892 */ /* 0x000fe2000f8ec03f */
[----:B------:R-:W-:Y:S01]  /*2bb0*/  UMOV UR17, 0x40000040 ;  /* 0x4000004000117882 */ /* 0x000fe20000000000 */
[----:B------:R-:W-:-:S02]  /*2bc0*/  UMOV UR19, 0x40000040 ;  /* 0x4000004000137882 */ /* 0x000fc40000000000 */
[----:B------:R-:W-:Y:S01]  /*2bd0*/  ULOP3.LUT UR6, UR6, 0x10000, URZ, 0xfc, !UPT ;  /* 0x0001000006067892 */ /* 0x000fe2000f8efc3f */
[----:B------:R-:W-:-:S03]  /*2be0*/  UMOV UR16, UR7 ;  /* 0x0000000700107c82 */ /* 0x000fc60008000000 */
[----:B------:R-:W-:-:S07]  /*2bf0*/  ULEA UR8, UR5, UR6, 0xb ;  /* 0x0000000605087291 */ /* 0x000fce000f8e583f */
[----:B------:R-:W-:Y:S02]  /*2c00*/  UMOV UR18, UR8 ;  /* 0x0000000800127c82 */ /* 0x000fe40008000000 */
[----:B------:R-:W-:Y:S01]  /*2c10*/  QGMMA.64x256x32.F32.E5M2.E5M2 R24, gdesc[UR16], RZ, !UPT, gsb0 ;  /* 0x03e00000101879f3 */ /* 0x000fe2000c0038ff */
[----:B------:R-:W-:Y:S01]  /*2c20*/  UIADD3 UR16, UR7, 0x400, URZ ;  /* 0x0000040007107890 */ /* 0x000fe2000fffe03f */
[----:B------:R-:W-:Y:S01]  /*2c30*/  UMOV UR17, 0x40000040 ;  /* 0x4000004000117882 */ /* 0x000fe20000000000 */
[----:B------:R-:W-:Y:S02]  /*2c40*/  WARPGROUP.DEPBAR.LE gsb0, 0x0 ;  /* 0x00008000000079c5 */ /* 0x000fe40000010000 */
[----:B------:R-:W-:Y:S04]  /*2c50*/  STL.64 [R1], R24 ;  /* 0x0000001801007387 */ /* 0x000fe80000100a00 */
[----:B------:R-:W-:Y:S04]  /*2c60*/  STL.64 [R1+0x8], R26 ;  /* 0x0000081a01007387 */ /* 0x000fe80000100a00 */
        /* <DEDUP_REMOVED lines=61> */
[----:B------:R3:W-:Y:S02]  /*3040*/  STL.64 [R1+0x1f8], R150 ;  /* 0x0001f89601007387 */ /* 0x0007e40000100a00 */
[----:B---3--:R-:W-:-:S06]  /*3050*/  WARPGROUP.ARRIVE ;  /* 0x00000000000079c5 */ /* 0x008fcc0000000000 */
[----:B------:R-:W-:Y:S03]  /*3060*/  QGMMA.64x256x32.F32.E5M2.E5M2 R24, gdesc[UR16], RZ, !UPT, gsb0 ;  /* 0x03e00000101879f3 */ /* 0x000fe6000c0038ff */
[----:B------:R-:W-:Y:S02]  /*3070*/  WARPGROUP.DEPBAR.LE gsb0, 0x0 ;  /* 0x00008000000079c5 */ /* 0x000fe40000010000 */
        /* <DEDUP_REMOVED lines=63> */
[----:B------:R3:W-:Y:S04]  /*3470*/  STL.64 [R1+0x5c8], R24 ;  /* 0x0005c81801007387 */ /* 0x0007e80000100a00 */
[----:B---3--:R-:W3:Y:S04]  /*3480*/  LDL.LU.64 R24, [R1] ;  /* 0x0000000001187983 */ /* 0x008ee80000300a00 */
[----:B------:R-:W3:Y:S04]  /*3490*/  LDL.LU.64 R26, [R1+0x8] ;  /* 0x00000800011a7983 */ /* 0x000ee80000300a00 */
        /* <DEDUP_REMOVED lines=61> */
[----:B------:R-:W3:Y:S01]  /*3870*/  LDL.LU.64 R150, [R1+0x1f8] ;  /* 0x0001f80001967983 */ /* 0x000ee20000300a00 */
[----:B------:R-:W-:-:S02]  /*3880*/  UIADD3 UR16, UR7, 0x2, URZ ;  /* 0x0000000207107890 */ /* 0x000fc4000fffe03f */
[----:B------:R-:W-:Y:S01]  /*3890*/  UIADD3 UR18, UR8, 0x2, URZ ;  /* 0x0000000208127890 */ /* 0x000fe2000fffe03f */
[----:B------:R-:W-:Y:S01]  /*38a0*/  UMOV UR17, 0x40000040 ;  /* 0x4000004000117882 */ /* 0x000fe20000000000 */
[----:B------:R-:W-:Y:S01]  /*38b0*/  UMOV UR19, 0x40000040 ;  /* 0x4000004000137882 */ /* 0x000fe20000000000 */
[----:B---3--:R-:W-:-:S06]  /*38c0*/  WARPGROUP.ARRIVE ;  /* 0x00000000000079c5 */ /* 0x008fcc0000000000 */
[----:B------:R-:W-:Y:S03]  /*38d0*/  QGMMA.64x256x32.F32.E5M2.E5M2 R24, gdesc[UR16], R24, gsb0 ;  /* 0x03e00000101879f3 */ /* 0x000fe60008003818 */
[----:B------:R-:W-:Y:S02]  /*38e0*/  WARPGROUP.DEPBAR.LE gsb0, 0x0 ;  /* 0x00008000000079c5 */ /* 0x000fe40000010000 */
[----:B------:R-:W-:Y:S01]  /*38f0*/  STL.64 [R1], R24 ;  /* 0x0000001801007387 */ /* 0x000fe20000100a00 */
[----:B------:R-:W-:Y:S02]  /*3900*/  IMAD.MOV.U32 R2, RZ, RZ, R150 ;  /* 0x000000ffff027224 */ /* 0x000fe400078e0096 */
[----:B01----:R-:W-:Y:S01]  /*3910*/  IMAD.MOV.U32 R0, RZ, RZ, R151 ;  /* 0x000000ffff007224 */ /* 0x003fe200078e0097 */
[----:B------:R-:W-:Y:S01]  /*3920*/  STL.64 [R1+0x8], R26 ;  /* 0x0000081a01007387 */ /* 0x000fe20000100a00 */
[----:B------:R-:W-:-:S02]  /*3930*/  IMAD.MOV.U32 R4, RZ, RZ, R148 ;  /* 0x000000ffff047224 */ /* 0x000fc400078e0094 */
[----:B------:R-:W-:Y:S01]  /*3940*/  IMAD.MOV.U32 R3, RZ, RZ, R149 ;  /* 0x000000ffff037224 */ /* 0x000fe200078e0095 */
[----:B------:R-:W-:Y:S01]  /*3950*/  STL.64 [R1+0x10], R28 ;  /* 0x0000101c01007387 */ /* 0x000fe20000100a00 */
[----:B------:R-:W-:Y:S02]  /*3960*/  IMAD.MOV.U32 R6, RZ, RZ, R146 ;  /* 0x000000ffff067224 */ /* 0x000fe400078e0092 */
[----:B------:R-:W-:Y:S01]  /*3970*/  IMAD.MOV.U32 R5, RZ, RZ, R147 ;  /* 0x000000ffff057224 */ /* 0x000fe200078e0093 */
[----:B------:R-:W-:Y:S01]  /*3980*/  STL.64 [R1+0x18], R30 ;  /* 0x0000181e01007387 */ /* 0x000fe20000100a00 */
[----:B------:R-:W-:Y:S02]  /*3990*/  IMAD.MOV.U32 R8, RZ, RZ, R144 ;  /* 0x000000ffff087224 */ /* 0x000fe400078e0090 */
[----:B------:R-:W-:Y:S01]  /*39a0*/  IMAD.MOV.U32 R7, RZ, RZ, R145 ;  /* 0x000000ffff077224 */ /* 0x000fe200078e0091 */
        /* <DEDUP_REMOVED lines=18> */
[----:B------:R0:W-:Y:S01]  /*3ad0*/  STL [R1+0x50], R44 ;  /* 0x0000502c01007387 */ /* 0x0001e20000100800 */
[----:B------:R-:W-:-:S02]  /*3ae0*/  IMAD.MOV.U32 R22, RZ, RZ, R130 ;  /* 0x000000ffff167224 */ /* 0x000fc400078e0082 */
[----:B------:R-:W-:Y:S01]  /*3af0*/  IMAD.MOV.U32 R21, RZ, RZ, R131 ;  /* 0x000000ffff157224 */ /* 0x000fe200078e0083 */
[----:B------:R-:W3:Y:S01]  /*3b00*/  LDL.LU.64 R150, [R1+0x7c0] ;  /* 0x0007c00001967983 */ /* 0x000ee20000300a00 */
[----:B------:R-:W-:Y:S02]  /*3b10*/  IMAD.MOV.U32 R212, RZ, RZ, R128 ;  /* 0x000000ffffd47224 */ /* 0x000fe400078e0080 */
[----:B------:R-:W-:Y:S01]  /*3b20*/  IMAD.MOV.U32 R23, RZ, RZ, R129 ;  /* 0x000000ffff177224 */ /* 0x000fe200078e0081 */
[----:B------:R-:W3:Y:S01]  /*3b30*/  LDL.LU.64 R148, [R1+0x7b8] ;  /* 0x0007b80001947983 */ /* 0x000ee20000300a00 */
[----:B------:R-:W-:Y:S02]  /*3b40*/  IMAD.MOV.U32 R210, RZ, RZ, R126 ;  /* 0x000000ffffd27224 */ /* 0x000fe400078e007e */
[----:B------:R-:W-:Y:S01]  /*3b50*/  IMAD.MOV.U32 R211, RZ, RZ, R127 ;  /* 0x000000ffffd37224 */ /* 0x000fe200078e007f */
[----:B------:R-:W3:Y:S01]  /*3b60*/  LDL.LU.64 R146, [R1+0x7b0] ;  /* 0x0007b00001927983 */ /* 0x000ee20000300a00 */
        /* <DEDUP_REMOVED lines=120> */
[----:B------:R-:W-:-:S03]  /*42f0*/  IMAD.MOV.U32 R235, RZ, RZ, R45 ;  /* 0x000000ffffeb7224 */ /* 0x000fc600078e002d */
        /* <DEDUP_REMOVED lines=10> */
[----:B0-----:R-:W3:Y:S04]  /*43a0*/  LDL.LU.64 R44, [R1+0x618] ;  /* 0x00061800012c7983 */ /* 0x001ee80000300a00 */
        /* <DEDUP_REMOVED lines=10> */
[----:B------:R-:W-:Y:S01]  /*4450*/  UIADD3 UR16, UR7, 0x402, URZ ;  /* 0x0000040207107890 */ /* 0x000fe2000fffe03f */
[----:B------:R-:W-:Y:S01]  /*4460*/  UMOV UR17, 0x40000040 ;  /* 0x4000004000117882 */ /* 0x000fe20000000000 */
[----:B---3--:R-:W-:-:S07]  /*4470*/  WARPGROUP.ARRIVE ;  /* 0x00000000000079c5 */ /* 0x008fce0000000000 */
[----:B------:R-:W-:Y:S03]  /*4480*/  QGMMA.64x256x32.F32.E5M2.E5M2 R24, gdesc[UR16], R24, gsb0 ;  /* 0x03e00000101879f3 */ /* 0x000fe60008003818 */
        /* <DEDUP_REMOVED lines=23> */
[----:B0-----:R-:W3:Y:S04]  /*4600*/  LDL.LU R108, [R1] ;  /* 0x00000000016c7983 */ /* 0x001ee80000300800 */
[----:B------:R-:W3:Y:S04]  /*4610*/  LDL.LU R109, [R1+0x4] ;  /* 0x00000400016d7983 */ /* 0x000ee80000300800 */
        /* <DEDUP_REMOVED lines=18> */
[----:B------:R-:W3:Y:S01]  /*4740*/  LDL.LU R128, [R1+0x50] ;  /* 0x0000500001807983 */ /* 0x000ee20000300800 */
[----:B------:R-:W-:-:S02]  /*4750*/  IMAD.MOV.U32 R129, RZ, RZ, R235 ;  /* 0x000000ffff817224 */ /* 0x000fc400078e00eb */
[----:B------:R-:W-:Y:S02]  /*4760*/  IMAD.MOV.U32 R130, RZ, RZ, R234 ;  /* 0x000000ffff827224 */ /* 0x000fe400078e00ea */
[----:B------:R-:W-:Y:S02]  /*4770*/  IMAD.MOV.U32 R131, RZ, RZ, R233 ;  /* 0x000000ffff837224 */ /* 0x000fe400078e00e9 */
[----:B------:R-:W-:Y:S02]  /*4780*/  IMAD.MOV.U32 R132, RZ, RZ, R232 ;  /* 0x000000ffff847224 */ /* 0x000fe400078e00e8 */
[----:B------:R-:W-:Y:S02]  /*4790*/  IMAD.MOV.U32 R133, RZ, RZ, R231 ;  /* 0x000000ffff857224 */ /* 0x000fe400078e00e7 */
[----:B------:R-:W-:Y:S02]  /*47a0*/  IMAD.MOV.U32 R134, RZ, RZ, R230 ;  /* 0x000000ffff867224 */ /* 0x000fe400078e00e6 */
        /* <DEDUP_REMOVED lines=39> */
[----:B------:R-:W-:Y:S01]  /*4a20*/  IMAD.MOV.U32 R235, RZ, RZ, R0 ;  /* 0x000000ffffeb7224 */ /* 0x000fe200078e0000 */
[----:B------:R-:W-:Y:S02]  /*4a30*/  UIADD3 UR16, UR7, 0x4, URZ ;  /* 0x0000000407107890 */ /* 0x000fe4000fffe03f */
[----:B------:R-:W-:Y:S01]  /*4a40*/  UIADD3 UR18, UR8, 0x4, URZ ;  /* 0x0000000408127890 */ /* 0x000fe2000fffe03f */
[----:B------:R-:W-:Y:S01]  /*4a50*/  UMOV UR17, 0x40000040 ;  /* 0x4000004000117882 */ /* 0x000fe20000000000 */
[----:B------:R-:W-:Y:S01]  /*4a60*/  UMOV UR19, 0x40000040 ;  /* 0x4000004000137882 */ /* 0x000fe20000000000 */
[----:B---3--:R-:W-:-:S06]  /*4a70*/  WARPGROUP.ARRIVE ;  /* 0x00000000000079c5 */ /* 0x008fcc0000000000 */
[----:B------:R-:W-:Y:S03]  /*4a80*/  QGMMA.64x256x32.F32.E5M2.E5M2 R108, gdesc[UR16], R108, gsb0 ;  /* 0x03e00000106c79f3 */ /* 0x000fe6000800386c */
        /* <DEDUP_REMOVED lines=183> */
[----:B0-----:R-:W3:Y:S04]  /*5600*/  LDL.LU.64 R108, [R1] ;  /* 0x00000000016c7983 */ /* 0x001ee80000300a00 */
        /* <DEDUP_REMOVED lines=183> */
[----:B------:R-:W-:-:S02]  /*6180*/  UMOV UR17, 0x40000040 ;  /* 0x4000004000117882 */ /* 0x000fc40000000000 */
[----:B------:R0:W-:Y:S01]  /*6190*/  STL [R1+0x2d0], RZ ;  /* 0x0002d0ff01007387 */ /* 0x0001e20000100800 */
[----:B------:R-:W-:-:S03]  /*61a0*/  ULDC UR7, c[0x0][0x50c] ;  /* 0x0001430000077ab9 */ /* 0x000fc60000000800 */
        /* <DEDUP_REMOVED lines=37> */
[----:B---3--:R-:W-:-:S06]  /*6400*/  WARPGROUP.ARRIVE ;  /* 0x00000000000079c5 */ /* 0x008fcc0000000000 */
[----:B------:R-:W-:Y:S01]  /*6410*/  QGMMA.64x256x32.F32.E5M2.E5M2 R24, gdesc[UR16], R24, gsb0 ;  /* 0x03e00000101879f3 */ /* 0x000fe20008003818 */
[----:B------:R0:W-:Y:S04]  /*6420*/  STL [R1+0x238], RZ ;  /* 0x000238ff01007387 */ /* 0x0001e80000100800 */
[----:B------:R0:W-:Y:S04]  /*6430*/  STL [R1+0x234], RZ ;  /* 0x000234ff01007387 */ /* 0x0001e80000100800 */
[----:B------:R0:W-:Y:S04]  /*6440*/  STL [R1+0x230], RZ ;  /* 0x000230ff01007387 */ /* 0x0001e80000100800 */
[----:B------:R0:W-:Y:S04]  /*6450*/  STL [R1+0x22c], RZ ;  /* 0x00022cff01007387 */ /* 0x0001e80000100800 */
[----:B------:R0:W-:Y:S04]  /*6460*/  STL [R1+0x228], RZ ;  /* 0x000228ff01007387 */ /* 0x0001e80000100800 */
[----:B------:R0:W-:Y:S01]  /*6470*/  STL [R1+0x224], RZ ;  /* 0x000224ff01007387 */ /* 0x0001e20000100800 */
[----:B------:R-:W-:-:S03]  /*6480*/  UISETP.NE.AND UP0, UPT, UR7, 0x4, UPT ;  /* 0x000000040700788c */ /* 0x000fc6000bf05270 */
[----:B------:R0:W-:Y:S04]  /*6490*/  STL [R1+0x220], RZ ;  /* 0x000220ff01007387 */ /* 0x0001e80000100800 */
[----:B------:R0:W-:Y:S04]  /*64a0*/  STL [R1+0x21c], RZ ;  /* 0x00021cff01007387 */ /* 0x0001e80000100800 */
[----:B------:R0:W-:Y:S04]  /*64b0*/  STL [R1+0x218], RZ ;  /* 0x000218ff01007387 */ /* 0x0001e80000100800 */
[----:B------:R0:W-:Y:S01]  /*64c0*/  STL [R1+0x214], RZ ;  /* 0x000214ff01007387 */ /* 0x0001e20000100800 */
[----:B------:R-:W-:-:S03]  /*64d0*/  USEL UR7, URZ, 0x1, UP0 ;  /* 0x000000013f077887 */ /* 0x000fc60008000000 */
[----:B------:R0:W-:Y:S04]  /*64e0*/  STL [R1+0x210], RZ ;  /* 0x000210ff01007387 */ /* 0x0001e80000100800 */
[----:B------:R0:W-:Y:S04]  /*64f0*/  STL [R1+0x20c], RZ ;  /* 0x00020cff01007387 */ /* 0x0001e80000100800 */
[----:B------:R0:W-:Y:S04]  /*6500*/  STL [R1+0x208], RZ ;  /* 0x000208ff01007387 */ /* 0x0001e80000100800 */
[----:B------:R0:W-:Y:S04]  /*6510*/  STL [R1+0x204], RZ ;  /* 0x000204ff01007387 */ /* 0x0001e80000100800 */
[----:B------:R0:W-:Y:S01]  /*6520*/  STL [R1+0x200], RZ ;  /* 0x000200ff01007387 */ /* 0x0001e20000100800 */
[----:B------:R-:W-:Y:S01]  /*6530*/  ISETP.NE.AND P0, PT, RZ, UR7, PT ;  /* 0x00000007ff007c0c */ /* 0x000fe2000bf05270 */
[----:B------:R-:W-:Y:S01]  /*6540*/  UMOV UR6, 0x4 ;  /* 0x0000000400067882 */ /* 0x000fe20000000000 */
[----:B------:R-:W-:Y:S01]  /*6550*/  IMAD.MOV.U32 R0, RZ, RZ, R235 ;  /* 0x000000ffff007224 */ /* 0x000fe200078e00eb */
[----:B------:R-:W-:-:S02]  /*6560*/  CS2R R236, SRZ ;  /* 0x0000000000ec7805 */ /* 0x000fc4000001ff00 */
[----:B-1----:R-:W-:Y:S02]  /*6570*/  CS2R R234, SRZ ;  /* 0x0000000000ea7805 */ /* 0x002fe4000001ff00 */
[----:B------:R-:W-:Y:S02]  /*6580*/  CS2R R232, SRZ ;  /* 0x0000000000e87805 */ /* 0x000fe4000001ff00 */
[----:B------:R-:W-:Y:S02]  /*6590*/  CS2R R230, SRZ ;  /* 0x0000000000e67805 */ /* 0x000fe4000001ff00 */
[----:B------:R-:W-:Y:S02]  /*65a0*/  CS2R R228, SRZ ;  /* 0x0000000000e47805 */ /* 0x000fe4000001ff00 */
[----:B------:R-:W-:Y:S02]  /*65b0*/  CS2R R226, SRZ ;  /* 0x0000000000e27805 */ /* 0x000fe4000001ff00 */
[----:B------:R-:W-:-:S02]  /*65c0*/  CS2R R224, SRZ ;  /* 0x0000000000e07805 */ /* 0x000fc4000001ff00 */
[----:B------:R-:W-:Y:S02]  /*65d0*/  CS2R R222, SRZ ;  /* 0x0000000000de7805 */ /* 0x000fe4000001ff00 */
        /* <DEDUP_REMOVED lines=45> */
[----:B------:R-:W-:Y:S01]  /*68b0*/  CS2R R2, SRZ ;  /* 0x0000000000027805 */ /* 0x000fe2000001ff00 */
[----:B------:R-:W-:Y:S02]  /*68c0*/  WARPGROUP.DEPBAR.LE gsb0, 0x0 ;  /* 0x00008000000079c5 */ /* 0x000fe40000010000 */
[----:B0-----:R-:W-:Y:S05]  /*68d0*/  @!P0 BRA `(.L_x_18) ;  /* 0x0000002000f88947 */ /* 0x001fea0003800000 */
[----:B------:R-:W3:Y:S04]  /*68e0*/  LDL R2, [R1] ;  /* 0x0000000001027983 */ /* 0x000ee80000100800 */
[----:B------:R-:W4:Y:S04]  /*68f0*/  LDL R3, [R1+0x4] ;  /* 0x0000040001037983 */ /* 0x000f280000100800 */
[----:B------:R-:W5:Y:S04]  /*6900*/  LDL R4, [R1+0x8] ;  /* 0x0000080001047983 */ /* 0x000f680000100800 */
[----:B------:R-:W2:Y:S04]  /*6910*/  LDL R5, [R1+0xc] ;  /* 0x00000c0001057983 */ /* 0x000ea80000100800 */
        /* <DEDUP_REMOVED lines=102> */
[----:B------:R0:W-:Y:S04]  /*6f80*/  STL [R1+0x4b8], R131 ;  /* 0x0004b88301007387 */ /* 0x0001e80000100800 */
[----:B0-----:R-:W2:Y:S04]  /*6f90*/  LDL R131, [R1+0x1a8] ;  /* 0x0001a80001837983 */ /* 0x001ea80000100800 */
        /* <DEDUP_REMOVED lines=39> */
[----:B0-----:R-:W2:Y:S01]  /*7210*/  LDL R151, [R1+0x1f8] ;  /* 0x0001f80001977983 */ /* 0x001ea20000100800 */
[----:B------:R-:W-:-:S01]  /*7220*/  FADD R0, RZ, R0 ;  /* 0x00000000ff007221 */ /* 0x000fc20000000000 */
[----:B---3--:R-:W-:Y:S01]  /*7230*/  FADD R2, RZ, R2 ;  /* 0x00000002ff027221 */ /* 0x008fe20000000000 */
[----:B----4-:R-:W-:-:S01]  /*7240*/  FADD R3, RZ, R3 ;  /* 0x00000003ff037221 */ /* 0x010fc20000000000 */
[----:B-----5:R-:W-:Y:S01]  /*7250*/  FADD R4, RZ, R4 ;  /* 0x00000004ff047221 */ /* 0x020fe20000000000 */
[----:B--2---:R-:W-:-:S01]  /*7260*/  FADD R5, RZ, R5 ;  /* 0x00000005ff057221 */ /* 0x004fc20000000000 */
[----:B------:R-:W-:Y:S01]  /*7270*/  FADD R6, RZ, R6 ;  /* 0x00000006ff067221 */ /* 0x000fe20000000000 */
[----:B------:R-:W-:-:S01]  /*7280*/  FADD R7, RZ, R7 ;  /* 0x00000007ff077221 */ /* 0x000fc20000000000 */
        /* <DEDUP_REMOVED lines=14> */
[----:B------:R-:W2:Y:S01]  /*7370*/  LDL.LU R131, [R1+0x4b8] ;  /* 0x0004b80001837983 */ /* 0x000ea20000300800 */
        /* <DEDUP_REMOVED lines=13> */
[----:B------:R-:W3:Y:S01]  /*7450*/  LDL.LU R132, [R1+0x4b4] ;  /* 0x0004b40001847983 */ /* 0x000ee20000300800 */
        /* <DEDUP_REMOVED lines=16> */
[----:B------:R0:W-:Y:S01]  /*7560*/  STL [R1+0x200], R133 ;  /* 0x0002008501007387 */ /* 0x0001e20000100800 */
        /* <DEDUP_REMOVED lines=9> */
[----:B0-----:R-:W4:Y:S01]  /*7600*/  LDL.LU R133, [R1+0x4b0] ;  /* 0x0004b00001857983 */ /* 0x001f220000300800 */
[----:B------:R-:W-:-:S01]  /*7610*/  FADD R184, RZ, R184 ;  /* 0x000000b8ffb87221 */ /* 0x000fc20000000000 */
[----:B------:R-:W-:Y:S01]  /*7620*/  FADD R185, RZ, R185 ;  /* 0x000000b9ffb97221 */ /* 0x000fe20000000000 */
[----:B------:R-:W-:-:S01]  /*7630*/  FADD R186, RZ, R186 ;  /* 0x000000baffba7221 */ /* 0x000fc20000000000 */
        /* <DEDUP_REMOVED lines=10> */
[----:B0-----:R-:W5:Y:S01]  /*76e0*/  LDL.LU R134, [R1+0x4ac] ;  /* 0x0004ac0001867983 */ /* 0x001f620000300800 */
        /* <DEDUP_REMOVED lines=52> */
[----:B0-----:R-:W5:Y:S04]  /*7a30*/  LDL.LU R138, [R1+0x49c] ;  /* 0x00049c00018a7983 */ /* 0x001f680000300800 */
[----:B------:R0:W-:Y:S01]  /*7a40*/  STL [R1+0x218], R139 ;  /* 0x0002188b01007387 */ /* 0x0001e20000100800 */
[----:B------:R-:W-:-:S03]  /*7a50*/  FADD R140, RZ, R140 ;  /* 0x0000008cff8c7221 */ /* 0x000fc60000000000 */
        /* <DEDUP_REMOVED lines=34> */
[----:B------:R0:W-:Y:S04]  /*7c80*/  STL [R1+0x248], R151 ;  /* 0x0002489701007387 */ /* 0x0001e80000100800 */
[----:B0-----:R-:W5:Y:S04]  /*7c90*/  LDL.LU R151, [R1+0x468] ;  /* 0x0004680001977983 */ /* 0x001f680000300800 */
[----:B------:R0:W-:Y:S02]  /*7ca0*/  STL [R1+0x24c], R0 ;  /* 0x00024c0001007387 */ /* 0x0001e40000100800 */
[----:B0-----:R-:W-:-:S05]  /*7cb0*/  FADD R0, RZ, R24 ;  /* 0x00000018ff007221 */ /* 0x001fca0000000000 */
        /* <DEDUP_REMOVED lines=213> */
[----:B--2---:R-:W-:-:S05]  /*8a10*/  FADD R0, RZ, R131 ;  /* 0x00000083ff007221 */ /* 0x004fca0000000000 */
[----:B------:R3:W-:Y:S02]  /*8a20*/  STL [R1+0x3fc], R0 ;  /* 0x0003fc0001007387 */ /* 0x0007e40000100800 */
[----:B---3--:R-:W-:-:S05]  /*8a30*/  FADD R0, RZ, R132 ;  /* 0x00000084ff007221 */ /* 0x008fca0000000000 */
[----:B------:R4:W-:Y:S02]  /*8a40*/  STL [R1+0x400], R0 ;  /* 0x0004000001007387 */ /* 0x0009e40000100800 */
[----:B----4-:R-:W-:-:S05]  /*8a50*/  FADD R0, RZ, R133 ;  /* 0x00000085ff007221 */ /* 0x010fca0000000000 */
[----:B------:R5:W-:Y:S02]  /*8a60*/  STL [R1+0x404], R0 ;  /* 0x0004040001007387 */ /* 0x000be40000100800 */
[----:B-----5:R-:W-:-:S05]  /*8a70*/  FADD R0, RZ, R134 ;  /* 0x00000086ff007221 */ /* 0x020fca0000000000 */
        /* <DEDUP_REMOVED lines=34> */
[----:B------:R0:W-:Y:S01]  /*8ca0*/  STL [R1+0x44c], R0 ;  /* 0x00044c0001007387 */ /* 0x0001e20000100800 */
[----:B------:R-:W-:-:S05]  /*8cb0*/  UMOV UR6, URZ ;  /* 0x0000003f00067c82 */ /* 0x000fca0008000000 */
.L_x_18:
[----:B------:R-:W-:Y:S01]  /*8cc0*/  UIADD3 UR23, UR5, 0x1, URZ ;  /* 0x0000000105177890 */ /* 0x000fe2000fffe03f */
[----:B------:R-:W-:-:S03]  /*8cd0*/  UMOV UR8, 0x1 ;  /* 0x0000000100087882 */ /* 0x000fc60000000000 */
[----:B------:R-:W-:-:S04]  /*8ce0*/  UISETP.NE.AND UP0, UPT, UR23, 0x6, UPT ;  /* 0x000000061700788c */ /* 0x000fc8000bf05270 */
[----:B------:R-:W-:Y:S02]  /*8cf0*/  USEL UR24, URZ, 0x1, UP0 ;  /* 0x000000013f187887 */ /* 0x000fe40008000000 */
[----:B------:R-:W-:Y:S02]  /*8d00*/  USEL UR23, UR23, URZ, UP0 ;  /* 0x0000003f17177287 */ /* 0x000fe40008000000 */
[----:B------:R-:W-:-:S12]  /*8d10*/  ULOP3.LUT UR24, UR4, UR24, URZ, 0x3c, !UPT ;  /* 0x0000001804187292 */ /* 0x000fd8000f8e3c3f */
.L_x_13:
[----:B------:R-:W-:-:S04]  /*8d20*/  UISETP.LT.AND UP0, UPT, UR10, 0x1, UPT ;  /* 0x000000010a00788c */ /* 0x000fc8000bf01270 */
[----:B------:R-:W-:-:S04]  /*8d30*/  USEL UR16, UR10, 0x1, UP0 ;  /* 0x000000010a107887 */ /* 0x000fc80008000000 */
[----:B------:R-:W-:-:S04]  /*8d40*/  UIADD3 UR26, UR10, -UR16, URZ ;  /* 0x800000100a1a7290 */ /* 0x000fc8000fffe03f */
[----:B------:R-:W-:-:S06]  /*8d50*/  UISETP.GE.AND UP0, UPT, UR26, 0x1, UPT ;  /* 0x000000011a00788c */ /* 0x000fcc000bf06270 */
[----:B------:R-:W-:-:S13]  /*8d60*/  PLOP3.LUT P0, PT, PT, PT, UP0, 0x80, 0x0 ;  /* 0x000000000000781c */ /* 0x000fda0003f0f008 */
[----:B------:R-:W-:Y:S05]  /*8d70*/  @!P0 BRA `(.L_x_19) ;  /* 0x0000008800848947 */ /* 0x000fea0003800000 */
[----:B------:R-:W-:Y:S01]  /*8d80*/  UMOV UR25, UR5 ;  /* 0x0000000500197c82 */ /* 0x000fe20008000000 */
[----:B------:R-:W-:-:S05]  /*8d90*/  ULDC UR27, c[0x0][0x50c] ;  /* 0x00014300001b7ab9 */ /* 0x000fca0000000800 */
.L_x_27:
[----:B------:R-:W-:-:S06]  /*8da0*/  UISETP.NE.AND UP0, UPT, UR22, 0x3, UPT ;  /* 0x000000031600788c */ /* 0x000fcc000bf05270 */
[----:B------:R-:W-:-:S13]  /*8db0*/  PLOP3.LUT P1, PT, PT, PT, UP0, 0x80, 0x0 ;  /* 0x000000000000781c */ /* 0x000fda0003f2f008 */
[----:B-----5:R-:W-:Y:S05]  /*8dc0*/  @!P1 BRA `(.L_x_20) ;  /* 0x0000000000049947 */ /* 0x020fea0003800000 */
[----:B------:R-:W-:Y:S01]  /*8dd0*/  BPT.TRAP 0x1 ;  /* 0x000000040000795c */ /* 0x000fe20000300000 */
.L_x_20:
[----:B------:R-:W1:Y:S01]  /*8de0*/  S2UR UR16, SR_CgaCtaId ;  /* 0x00000000001079c3 */ /* 0x000e620000008800 */
[----:B------:R-:W-:Y:S01]  /*8df0*/  UMOV UR12, 0x400 ;  /* 0x00000400000c7882 */ /* 0x000fe20000000000 */
[----:B0-----:R-:W-:-:S05]  /*8e00*/  IMAD.U32 R0, RZ, RZ, UR24 ;  /* 0x00000018ff007e24 */ /* 0x001fca000f8e00ff */
[----:B------:R-:W-:Y:S01]  /*8e10*/  SHF.L.U32 R0, R0, 0x1f, RZ ;  /* 0x0000001f00007819 */ /* 0x000fe200000006ff */
[----:B-1----:R-:W-:-:S04]  /*8e20*/  ULEA UR12, UR16, UR12, 0x18 ;  /* 0x0000000c100c7291 */ /* 0x002fc8000f8ec03f */
[----:B------:R-:W-:-:S09]  /*8e30*/  ULEA UR16, UR23, UR12, 0x3 ;  /* 0x0000000c17107291 */ /* 0x000fd2000f8e183f */
[----:B------:R0:W1:Y:S01]  /*8e40*/  SYNCS.PHASECHK.TRANS64.TRYWAIT P0, [UR16], R0 ;  /* 0x00000000ff0075a7 */ /* 0x0000620008000150 */
[----:B------:R-:W-:Y:S05]  /*8e50*/  @!P1 BRA `(.L_x_21) ;  /* 0x0000000000049947 */ /* 0x000fea0003800000 */
[----:B------:R-:W-:Y:S01]  /*8e60*/  BPT.TRAP 0x1 ;  /* 0x000000040000795c */ /* 0x000fe20000300000 */
.L_x_21:
[----:B-1----:R-:W-:Y:S05]  /*8e70*/  @P0 BRA `(.L_x_22) ;  /* 0x0000000000080947 */ /* 0x002fea0003800000 */
[----:B------:R-:W1:Y:S02]  /*8e80*/  SYNCS.PHASECHK.TRANS64.TRYWAIT P0, [UR16], R0 ;  /* 0x00000000ff0075a7 */ /* 0x000e640008000150 */
[----:B-1----:R-:W-:Y:S05]  /*8e90*/  @!P0 BRA `(.L_x_23) ;  /* 0x0000020c00048947 */ /* 0x002fea0003800000 */
.L_x_22:
        /* <DEDUP_REMOVED lines=64> */
[----:B-1----:R-:W3:Y:S04]  /*92a0*/  LDL.LU.64 R108, [R1] ;  /* 0x00000000016c7983 */ /* 0x002ee80000300a00 */
        /* <DEDUP_REMOVED lines=64> */
[----:B------:R-:W-:Y:S01]  /*96b0*/  UISETP.NE.AND UP0, UPT, UR7, URZ, UPT ;  /* 0x0000003f0700728c */ /* 0x000fe2000bf05270 */
[----:B------:R-:W-:Y:S01]  /*96c0*/  STL [R1+0x8bc], R23 ;  /* 0x0008bc1701007387 */ /* 0x000fe20000100800 */
[----:B------:R-:W-:Y:S02]  /*96d0*/  USHF.R.U32.HI UR16, URZ, 0x4, UR16 ;  /* 0x000000043f107899 */ /* 0x000fe40008011610 */
[----:B------:R-:W-:Y:S01]  /*96e0*/  USEL UR8, UR8, URZ, !UP0 ;  /* 0x0000003f08087287 */ /* 0x000fe2000c000000 */
[----:B------:R-:W-:Y:S01]  /*96f0*/  STL [R1+0x8b8], R22 ;  /* 0x0008b81601007387 */ /* 0x000fe20000100800 */
[----:B------:R-:W-:Y:S02]  /*9700*/  ULOP3.LUT UR16, UR16, 0x3fff, URZ, 0xc0, !UPT ;  /* 0x00003fff10107892 */ /* 0x000fe4000f8ec03f */
[----:B------:R-:W-:Y:S01]  /*9710*/  UISETP.NE.U32.AND UP0, UPT, UR8, URZ, UPT ;  /* 0x0000003f0800728c */ /* 0x000fe2000bf05070 */
[----:B------:R-:W-:Y:S01]  /*9720*/  STL [R1+0x8b4], R21 ;  /* 0x0008b41501007387 */ /* 0x000fe20000100800 */
[----:B------:R-:W-:-:S02]  /*9730*/  ULOP3.LUT UR7, UR11, 0x10000, URZ, 0xfc, !UPT ;  /* 0x000100000b077892 */ /* 0x000fc4000f8efc3f */
[----:B------:R-:W-:Y:S01]  /*9740*/  ULOP3.LUT UR8, UR16, 0x10000, URZ, 0xfc, !UPT ;  /* 0x0001000010087892 */ /* 0x000fe2000f8efc3f */
[----:B------:R-:W-:Y:S01]  /*9750*/  STL [R1+0x8b0], R20 ;  /* 0x0008b01401007387 */ /* 0x000fe20000100800 */
[----:B------:R-:W-:Y:S02]  /*9760*/  ULEA UR7, UR23, UR7, 0xb ;  /* 0x0000000717077291 */ /* 0x000fe4000f8e583f */
[----:B------:R-:W-:Y:S01]  /*9770*/  ULEA UR8, UR23, UR8, 0xb ;  /* 0x0000000817087291 */ /* 0x000fe2000f8e583f */
[----:B------:R-:W-:Y:S01]  /*9780*/  STL [R1+0x8ac], R19 ;  /* 0x0008ac1301007387 */ /* 0x000fe20000100800 */
[----:B------:R-:W-:Y:S01]  /*9790*/  UMOV UR17, 0x40000040 ;  /* 0x4000004000117882 */ /* 0x000fe20000000000 */
[----:B------:R-:W-:Y:S02]  /*97a0*/  UMOV UR19, 0x40000040 ;  /* 0x4000004000137882 */ /* 0x000fe40000000000 */
[----:B------:R-:W-:Y:S01]  /*97b0*/  UMOV UR16, UR7 ;  /* 0x0000000700107c82 */ /* 0x000fe20008000000 */
[----:B------:R-:W-:Y:S01]  /*97c0*/  STL [R1+0x8a8], R18 ;  /* 0x0008a81201007387 */ /* 0x000fe20000100800 */
[----:B------:R-:W-:-:S03]  /*97d0*/  UMOV UR18, UR8 ;  /* 0x0000000800127c82 */ /* 0x000fc60008000000 */
[----:B------:R-:W-:Y:S04]  /*97e0*/  STL [R1+0x8a4], R17 ;  /* 0x0008a41101007387 */ /* 0x000fe80000100800 */
        /* <DEDUP_REMOVED lines=14> */
[----:B-----5:R-:W-:Y:S01]  /*98d0*/  STL [R1+0x868], R2 ;  /* 0x0008680201007387 */ /* 0x020fe20000100800 */
[----:B---3--:R-:W-:-:S06]  /*98e0*/  WARPGROUP.ARRIVE ;  /* 0x00000000000079c5 */ /* 0x008fcc0000000000 */
[----:B------:R-:W-:Y:S03]  /*98f0*/  QGMMA.64x256x32.F32.E5M2.E5M2 R108, gdesc[UR16], R108, UP0, gsb0 ;  /* 0x03e00000106c79f3 */ /* 0x000fe6000b80386c */
        /* <DEDUP_REMOVED lines=65> */
[----:B-1----:R-:W3:Y:S04]  /*9d10*/  LDL.LU.64 R234, [R1+0xcb8] ;  /* 0x000cb80001ea7983 */ /* 0x002ee80000300a00 */
[----:B------:R-:W4:Y:S04]  /*9d20*/  LDL.LU.64 R232, [R1+0xcb0] ;  /* 0x000cb00001e87983 */ /* 0x000f280000300a00 */
[----:B------:R-:W2:Y:S04]  /*9d30*/  LDL.LU.64 R230, [R1+0xca8] ;  /* 0x000ca80001e67983 */ /* 0x000ea80000300a00 */
        /* <DEDUP_REMOVED lines=60> */
[----:B------:R-:W2:Y:S01]  /*a100*/  LDL.LU.64 R108, [R1+0xac0] ;  /* 0x000ac000016c7983 */ /* 0x000ea20000300a00 */
[----:B------:R-:W-:Y:S01]  /*a110*/  UIADD3 UR16, UR7, 0x400, URZ ;  /* 0x0000040007107890 */ /* 0x000fe2000fffe03f */
[----:B------:R-:W-:-:S02]  /*a120*/  UMOV UR17, 0x40000040 ;  /* 0x4000004000117882 */ /* 0x000fc40000000000 */
[----:B---3--:R-:W-:Y:S04]  /*a130*/  STL.64 [R1+0xab8], R234 ;  /* 0x000ab8ea01007387 */ /* 0x008fe80000100a00 */
[----:B----4-:R-:W-:Y:S04]  /*a140*/  STL.64 [R1+0xab0], R232 ;  /* 0x000ab0e801007387 */ /* 0x010fe80000100a00 */
[----:B--2---:R-:W-:Y:S04]  /*a150*/  STL.64 [R1+0xaa8], R230 ;  /* 0x000aa8e601007387 */ /* 0x004fe80000100a00 */
        /* <DEDUP_REMOVED lines=38> */
[----:B------:R-:W-:Y:S01]  /*a3c0*/  STL.64 [R1+0x970], R152 ;  /* 0x0009709801007387 */ /* 0x000fe20000100a00 */
[----:B------:R-:W-:-:S06]  /*a3d0*/  WARPGROUP.ARRIVE ;  /* 0x00000000000079c5 */ /* 0x000fcc0000000000 */
[----:B------:R-:W-:Y:S03]  /*a3e0*/  QGMMA.64x256x32.F32.E5M2.E5M2 R24, gdesc[UR16], R24, UP0, gsb0 ;  /* 0x03e00000101879f3 */ /* 0x000fe6000b803818 */
        /* <DEDUP_REMOVED lines=23> */
[----:B-1----:R-:W2:Y:S04]  /*a560*/  LDL.LU.64 R108, [R1] ;  /* 0x00000000016c7983 */ /* 0x002ea80000300a00 */
        /* <DEDUP_REMOVED lines=63> */
[----:B------:R-:W-:-:S02]  /*a960*/  UIADD3 UR16, UR7, 0x2, URZ ;  /* 0x0000000207107890 */ /* 0x000fc4000fffe03f */
[----:B------:R-:W-:Y:S01]  /*a970*/  UIADD3 UR18, UR8, 0x2, URZ ;  /* 0x0000000208127890 */ /* 0x000fe2000fffe03f */
[----:B------:R-:W-:Y:S01]  /*a980*/  UMOV UR17, 0x40000040 ;  /* 0x4000004000117882 */ /* 0x000fe20000000000 */
[----:B------:R-:W-:Y:S01]  /*a990*/  UMOV UR19, 0x40000040 ;  /* 0x4000004000137882 */ /* 0x000fe20000000000 */
[----:B--2---:R-:W-:-:S06]  /*a9a0*/  WARPGROUP.ARRIVE ;  /* 0x00000000000079c5 */ /* 0x004fcc0000000000 */
[----:B------:R-:W-:Y:S03]  /*a9b0*/  QGMMA.64x256x32.F32.E5M2.E5M2 R108, gdesc[UR16], R108, gsb0 ;  /* 0x03e00000106c79f3 */ /* 0x000fe6000800386c */
[----:B------:R-:W-:Y:S02]  /*a9c0*/  WARPGROUP.DEPBAR.LE gsb0, 0x0 ;  /* 0x00008000000079c5 */ /* 0x000fe40000010000 */
[----:B------:R-:W-:Y:S01]  /*a9d0*/  STL.64 [R1], R108 ;  /* 0x0000006c01007387 */ /* 0x000fe20000100a00 */
[----:B------:R-:W-:Y:S02]  /*a9e0*/  IMAD.MOV.U32 R2, RZ, RZ, R234 ;  /* 0x000000ffff027224 */ /* 0x000fe400078e00ea */
[----:B0-----:R-:W-:Y:S01]  /*a9f0*/  IMAD.MOV.U32 R0, RZ, RZ, R235 ;  /* 0x000000ffff007224 */ /* 0x001fe200078e00eb */
        /* <DEDUP_REMOVED lines=31> */
[----:B------:R-:W-:-:S03]  /*abf0*/  IMAD.MOV.U32 R23, RZ, RZ, R213 ;  /* 0x000000ffff177224 */ /* 0x000fc600078e00d5 */
        /* <DEDUP_REMOVED lines=40> */
[----:B------:R0:W-:Y:S04]  /*ae80*/  STL [R1+0x1a0], R212 ;  /* 0x0001a0d401007387 */ /* 0x0001e80000100800 */
[----:B------:R-:W2:Y:S04]  /*ae90*/  LDL.LU.64 R234, [R1+0xab8] ;  /* 0x000ab80001ea7983 */ /* 0x000ea80000300a00 */
[----:B------:R-:W3:Y:S04]  /*aea0*/  LDL.LU.64 R232, [R1+0xab0] ;  /* 0x000ab00001e87983 */ /* 0x000ee80000300a00 */
[----:B------:R-:W4:Y:S04]  /*aeb0*/  LDL.LU.64 R230, [R1+0xaa8] ;  /* 0x000aa80001e67983 */ /* 0x000f280000300a00 */
        /* <DEDUP_REMOVED lines=8> */
[----:B0-----:R-:W4:Y:S04]  /*af40*/  LDL.LU.64 R212, [R1+0xa60] ;  /* 0x000a600001d47983 */ /* 0x001f280000300a00 */
        /* <DEDUP_REMOVED lines=51> */
[----:B------:R-:W4:Y:S01]  /*b280*/  LDL.LU.64 R108, [R1+0x8c0] ;  /* 0x0008c000016c7983 */ /* 0x000f220000300a00 */
[----:B------:R-:W-:Y:S01]  /*b290*/  UIADD3 UR16, UR7, 0x402, URZ ;  /* 0x0000040207107890 */ /* 0x000fe2000fffe03f */
[----:B------:R-:W-:-:S02]  /*b2a0*/  UMOV UR17, 0x40000040 ;  /* 0x4000004000117882 */ /* 0x000fc40000000000 */
[----:B--2---:R-:W-:Y:S04]  /*b2b0*/  STL.64 [R1+0x860], R234 ;  /* 0x000860ea01007387 */ /* 0x004fe80000100a00 */
[----:B---3--:R-:W-:Y:S04]  /*b2c0*/  STL.64 [R1+0x858], R232 ;  /* 0x000858e801007387 */ /* 0x008fe80000100a00 */
[----:B----4-:R-:W-:Y:S04]  /*b2d0*/  STL.64 [R1+0x850], R230 ;  /* 0x000850e601007387 */ /* 0x010fe80000100a00 */
        /* <DEDUP_REMOVED lines=64> */
[----:B0-----:R-:W2:Y:S04]  /*b6e0*/  LDL.LU R108, [R1] ;  /* 0x00000000016c7983 */ /* 0x001ea80000300800 */
[----:B------:R-:W2:Y:S04]  /*b6f0*/  LDL.LU R109, [R1+0x4] ;  /* 0x00000400016d7983 */ /* 0x000ea80000300800 */
        /* <DEDUP_REMOVED lines=102> */
[----:B------:R-:W2:Y:S01]  /*bd60*/  LDL.LU R212, [R1+0x1a0] ;  /* 0x0001a00001d47983 */ /* 0x000ea20000300800 */
        /* <DEDUP_REMOVED lines=22> */
[----:B------:R-:W-:Y:S01]  /*bed0*/  IMAD.MOV.U32 R235, RZ, RZ, R0 ;  /* 0x000000ffffeb7224 */ /* 0x000fe200078e0000 */
[----:B------:R-:W-:Y:S01]  /*bee0*/  UIADD3 UR16, UR7, 0x4, URZ ;  /* 0x0000000407107890 */ /* 0x000fe2000fffe03f */
[----:B------:R0:W5:Y:S01]  /*bef0*/  LDL.LU R23, [R1+0x8bc] ;  /* 0x0008bc0001177983 */ /* 0x0001620000300800 */
[----:B------:R-:W-:Y:S01]  /*bf00*/  UIADD3 UR18, UR8, 0x4, URZ ;  /* 0x0000000408127890 */ /* 0x000fe2000fffe03f */
[----:B------:R-:W-:Y:S01]  /*bf10*/  UMOV UR17, 0x40000040 ;  /* 0x4000004000117882 */ /* 0x000fe20000000000 */
[----:B------:R-:W-:Y:S01]  /*bf20*/  UMOV UR19, 0x40000040 ;  /* 0x4000004000137882 */ /* 0x000fe20000000000 */
[----:B------:R0:W5:Y:S04]  /*bf30*/  LDL.LU R22, [R1+0x8b8] ;  /* 0x0008b80001167983 */ /* 0x0001680000300800 */
        /* <DEDUP_REMOVED lines=19> */
[----:B------:R0:W5:Y:S01]  /*c070*/  LDL.LU R2, [R1+0x868] ;  /* 0x0008680001027983 */ /* 0x0001620000300800 */
[----:B--2---:R-:W-:-:S06]  /*c080*/  WARPGROUP.ARRIVE ;  /* 0x00000000000079c5 */ /* 0x004fcc0000000000 */
        /* <DEDUP_REMOVED lines=66> */
[----:B-1----:R-:W2:Y:S04]  /*c4b0*/  LDL.LU.64 R234, [R1+0x860] ;  /* 0x0008600001ea7983 */ /* 0x002ea80000300a00 */
        /* <DEDUP_REMOVED lines=268> */
[----:B-1----:R0:W5:Y:S04]  /*d580*/  LDL.LU.64 R234, [R1+0x660] ;  /* 0x0006600001ea7983 */ /* 0x0021680000300a00 */
[----:B------:R0:W5:Y:S04]  /*d590*/  LDL.LU.64 R232, [R1+0x658] ;  /* 0x0006580001e87983 */ /* 0x0001680000300a00 */
        /* <DEDUP_REMOVED lines=63> */
[----:B------:R-:W-:Y:S01]  /*d990*/  UMOV UR17, 0x40000040 ;  /* 0x4000004000117882 */ /* 0x000fe20000000000 */
[----:B------:R-:W-:-:S04]  /*d9a0*/  UIADD3 UR6, UR6, 0x4, URZ ;  /* 0x0000000406067890 */ /* 0x000fc8000fffe03f */
[----:B------:R-:W-:-:S04]  /*d9b0*/  UISETP.NE.AND UP0, UPT, UR6, UR27, UPT ;  /* 0x0000001b0600728c */ /* 0x000fc8000bf05270 */
[----:B------:R-:W-:-:S06]  /*d9c0*/  USEL UR7, URZ, 0x1, UP0 ;  /* 0x000000013f077887 */ /* 0x000fcc0008000000 */
[----:B------:R-:W-:Y:S01]  /*d9d0*/  ISETP.NE.AND P0, PT, RZ, UR7, PT ;  /* 0x00000007ff007c0c */ /* 0x000fe2000bf05270 */
[----:B--2---:R-:W-:-:S06]  /*d9e0*/  WARPGROUP.ARRIVE ;  /* 0x00000000000079c5 */ /* 0x004fcc0000000000 */
[----:B------:R-:W-:Y:S03]  /*d9f0*/  QGMMA.64x256x32.F32.E5M2.E5M2 R24, gdesc[UR16], R24, gsb0 ;  /* 0x03e00000101879f3 */ /* 0x000fe60008003818 */
[----:B------:R-:W-:-:S03]  /*da00*/  WARPGROUP.DEPBAR.LE gsb0, 0x0 ;  /* 0x00008000000079c5 */ /* 0x000fc60000010000 */
[----:B0-----:R-:W-:Y:S05]  /*da10*/  @!P0 BRA `(.L_x_24) ;  /* 0x0000003800fc8947 */ /* 0x001fea0003800000 */
[----:B-----5:R0:W-:Y:S04]  /*da20*/  STL [R1+0x690], R225 ;  /* 0x000690e101007387 */ /* 0x0201e80000100800 */
[----:B------:R1:W-:Y:S01]  /*da30*/  STL [R1+0x68c], R226 ;  /* 0x00068ce201007387 */ /* 0x0003e20000100800 */
[----:B0-----:R-:W-:-:S03]  /*da40*/  IMAD.MOV.U32 R225, RZ, RZ, R0 ;  /* 0x000000ffffe17224 */ /* 0x001fc600078e0000 */
[----:B-1----:R-:W2:Y:S04]  /*da50*/  LDL R226, [R1+0x4] ;  /* 0x0000040001e27983 */ /* 0x002ea80000100800 */
[----:B------:R0:W-:Y:S04]  /*da60*/  STL [R1+0x688], R227 ;  /* 0x000688e301007387 */ /* 0x0001e80000100800 */
[----:B0-----:R-:W3:Y:S04]  /*da70*/  LDL R227, [R1+0x8] ;  /* 0x0000080001e37983 */ /* 0x001ee80000100800 */
[----:B------:R0:W-:Y:S04]  /*da80*/  STL [R1+0x684], R228 ;  /* 0x000684e401007387 */ /* 0x0001e80000100800 */
[----:B0-----:R-:W4:Y:S04]  /*da90*/  LDL R228, [R1+0xc] ;  /* 0x00000c0001e47983 */ /* 0x001f280000100800 */
        /* <DEDUP_REMOVED lines=211> */
[----:B0-----:R-:W4:Y:S04]  /*e7d0*/  LDL.LU R122, [R1+0x200] ;  /* 0x00020000017a7983 */ /* 0x001f280000300800 */
        /* <DEDUP_REMOVED lines=10> */
[----:B------:R-:W4:Y:S04]  /*e880*/  LDL.LU R0, [R1+0x22c] ;  /* 0x00022c0001007983 */ /* 0x000f280000300800 */
        /* <DEDUP_REMOVED lines=37> */
[----:B0-----:R-:W4:Y:S04]  /*eae0*/  LDL.LU R146, [R1+0x210] ;  /* 0x0002100001927983 */ /* 0x001f280000300800 */
[----:B------:R0:W-:Y:S01]  /*eaf0*/  STL [R1+0x478], R147 ;  /* 0x0004789301007387 */ /* 0x0001e20000100800 */
[----:B------:R-:W-:-:S03]  /*eb00*/  FADD R2, R225, R2 ;  /* 0x00000002e1027221 */ /* 0x000fc60000000000 */
[----:B0-----:R-:W4:Y:S04]  /*eb10*/  LDL R147, [R1+0x1f8] ;  /* 0x0001f80001937983 */ /* 0x001f280000100800 */
[----:B------:R0:W-:Y:S01]  /*eb20*/  STL [R1+0x474], R148 ;  /* 0x0004749401007387 */ /* 0x0001e20000100800 */
[----:B--2---:R-:W-:-:S01]  /*eb30*/  FADD R3, R226, R3 ;  /* 0x00000003e2037221 */ /* 0x004fc20000000000 */
[----:B---3--:R-:W-:Y:S02]  /*eb40*/  FADD R4, R227, R4 ;  /* 0x00000004e3047221 */ /* 0x008fe40000000000 */
[----:B0-----:R-:W2:Y:S04]  /*eb50*/  LDL R148, [R1+0x1c0] ;  /* 0x0001c00001947983 */ /* 0x001ea80000100800 */
[----:B------:R0:W-:Y:S01]  /*eb60*/  STL [R1+0x470], R149 ;  /* 0x0004709501007387 */ /* 0x0001e20000100800 */
[----:B----4-:R-:W-:-:S01]  /*eb70*/  FADD R5, R228, R5 ;  /* 0x00000005e4057221 */ /* 0x010fc20000000000 */
[----:B------:R-:W-:-:S02]  /*eb80*/  FADD R6, R229, R6 ;  /* 0x00000006e5067221 */ /* 0x000fc40000000000 */
[----:B0-----:R-:W3:Y:S04]  /*eb90*/  LDL R149, [R1+0x1f4] ;  /* 0x0001f40001957983 */ /* 0x001ee80000100800 */
[----:B------:R0:W-:Y:S01]  /*eba0*/  STL [R1+0x46c], R150 ;  /* 0x00046c9601007387 */ /* 0x0001e20000100800 */
[----:B------:R-:W-:-:S01]  /*ebb0*/  FADD R7, R230, R7 ;  /* 0x00000007e6077221 */ /* 0x000fc20000000000 */
[----:B------:R-:W-:Y:S02]  /*ebc0*/  FADD R8, R231, R8 ;  /* 0x00000008e7087221 */ /* 0x000fe40000000000 */
[----:B0-----:R-:W4:Y:S04]  /*ebd0*/  LDL.LU R150, [R1+0x20c] ;  /* 0x00020c0001967983 */ /* 0x001f280000300800 */
[----:B------:R0:W-:Y:S01]  /*ebe0*/  STL [R1+0x468], R151 ;  /* 0x0004689701007387 */ /* 0x0001e20000100800 */
[----:B------:R-:W-:-:S01]  /*ebf0*/  FADD R9, R232, R9 ;  /* 0x00000009e8097221 */ /* 0x000fc20000000000 */
[----:B------:R-:W-:-:S02]  /*ec00*/  FADD R10, R233, R10 ;  /* 0x0000000ae90a7221 */ /* 0x000fc40000000000 */
[----:B0-----:R-:W3:Y:S04]  /*ec10*/  LDL R151, [R1+0x1f0] ;  /* 0x0001f00001977983 */ /* 0x001ee80000100800 */
[----:B------:R-:W2:Y:S04]  /*ec20*/  LDL.LU R225, [R1+0x690] ;  /* 0x0006900001e17983 */ /* 0x000ea80000300800 */
[----:B------:R-:W4:Y:S04]  /*ec30*/  LDL.LU R226, [R1+0x68c] ;  /* 0x00068c0001e27983 */ /* 0x000f280000300800 */
[----:B------:R-:W3:Y:S04]  /*ec40*/  LDL.LU R227, [R1+0x688] ;  /* 0x0006880001e37983 */ /* 0x000ee80000300800 */
[----:B------:R-:W3:Y:S04]  /*ec50*/  LDL.LU R228, [R1+0x684] ;  /* 0x0006840001e47983 */ /* 0x000ee80000300800 */
[----:B------:R-:W3:Y:S01]  /*ec60*/  LDL.LU R229, [R1+0x680] ;  /* 0x0006800001e57983 */ /* 0x000ee20000300800 */
[----:B------:R-:W-:-:S03]  /*ec70*/  FADD R11, R234, R11 ;  /* 0x0000000bea0b7221 */ /* 0x000fc60000000000 */
[----:B------:R-:W3:Y:S01]  /*ec80*/  LDL.LU R230, [R1+0x67c] ;  /* 0x00067c0001e67983 */ /* 0x000ee20000300800 */
[----:B------:R-:W-:-:S03]  /*ec90*/  FADD R12, R235, R12 ;  /* 0x0000000ceb0c7221 */ /* 0x000fc60000000000 */
[----:B------:R-:W3:Y:S04]  /*eca0*/  LDL.LU R231, [R1+0x678] ;  /* 0x0006780001e77983 */ /* 0x000ee80000300800 */
[----:B------:R-:W3:Y:S04]  /*ecb0*/  LDL.LU R232, [R1+0x674] ;  /* 0x0006740001e87983 */ /* 0x000ee80000300800 */
[----:B------:R-:W3:Y:S04]  /*ecc0*/  LDL.LU R233, [R1+0x670] ;  /* 0x0006700001e97983 */ /* 0x000ee80000300800 */
[----:B------:R-:W3:Y:S04]  /*ecd0*/  LDL.LU R234, [R1+0x66c] ;  /* 0x00066c0001ea7983 */ /* 0x000ee80000300800 */
[----:B------:R-:W3:Y:S01]  /*ece0*/  LDL.LU R235, [R1+0x668] ;  /* 0x0006680001eb7983 */ /* 0x000ee20000300800 */
[----:B------:R-:W-:-:S01]  /*ecf0*/  FADD R13, R24, R13 ;  /* 0x0000000d180d7221 */ /* 0x000fc20000000000 */
[----:B------:R-:W-:Y:S01]  /*ed00*/  FADD R14, R25, R14 ;  /* 0x0000000e190e7221 */ /* 0x000fe20000000000 */
[----:B------:R-:W-:-:S01]  /*ed10*/  FADD R15, R26, R15 ;  /* 0x0000000f1a0f7221 */ /* 0x000fc20000000000 */
[----:B------:R-:W3:Y:S01]  /*ed20*/  LDL.LU R24, [R1+0x664] ;  /* 0x0006640001187983 */ /* 0x000ee20000300800 */
[----:B------:R-:W-:-:S01]  /*ed30*/  FADD R16, R27, R16 ;  /* 0x000000101b107221 */ /* 0x000fc20000000000 */
[----:B------:R-:W-:-:S02]  /*ed40*/  FADD R17, R28, R17 ;  /* 0x000000111c117221 */ /* 0x000fc40000000000 */
[----:B------:R-:W3:Y:S01]  /*ed50*/  LDL.LU R25, [R1+0x660] ;  /* 0x0006600001197983 */ /* 0x000ee20000300800 */
[----:B------:R-:W-:-:S03]  /*ed60*/  FADD R18, R29, R18 ;  /* 0x000000121d127221 */ /* 0x000fc60000000000 */
        /* <DEDUP_REMOVED lines=157> */
[----:B--2---:R-:W-:-:S03]  /*f740*/  FADD R225, R108, R225 ;  /* 0x000000e16ce17221 */ /* 0x004fc60000000000 */
[----:B------:R-:W2:Y:S01]  /*f750*/  LDL.LU R105, [R1+0x520] ;  /* 0x0005200001697983 */ /* 0x000ea20000300800 */
[----:B----4-:R-:W-:-:S03]  /*f760*/  FADD R226, R109, R226 ;  /* 0x000000e26de27221 */ /* 0x010fc60000000000 */
[----:B------:R-:W4:Y:S01]  /*f770*/  LDL.LU R106, [R1+0x51c] ;  /* 0x00051c00016a7983 */ /* 0x000f220000300800 */
[----:B---3--:R-:W-:-:S03]  /*f780*/  FADD R227, R110, R227 ;  /* 0x000000e36ee37221 */ /* 0x008fc60000000000 */
        /* <DEDUP_REMOVED lines=15> */
[----:B------:R-:W-:-:S01]  /*f880*/  FADD R235, R118, R235 ;  /* 0x000000eb76eb7221 */ /* 0x000fc20000000000 */
[----:B------:R-:W-:Y:S02]  /*f890*/  FADD R122, R121, R122 ;  /* 0x0000007a797a7221 */ /* 0x000fe40000000000 */
[----:B------:R-:W3:Y:S01]  /*f8a0*/  LDL.LU R115, [R1+0x4f8] ;  /* 0x0004f80001737983 */ /* 0x000ee20000300800 */
[----:B------:R-:W-:-:S03]  /*f8b0*/  FADD R236, R119, R236 ;  /* 0x000000ec77ec7221 */ /* 0x000fc60000000000 */
[----:B------:R-:W3:Y:S01]  /*f8c0*/  LDL.LU R116, [R1+0x4f4] ;  /* 0x0004f40001747983 */ /* 0x000ee20000300800 */
[----:B------:R-:W-:-:S03]  /*f8d0*/  FADD R237, R120, R237 ;  /* 0x000000ed78ed7221 */ /* 0x000fc60000000000 */
[----:B------:R-:W3:Y:S01]  /*f8e0*/  LDL.LU R117, [R1+0x4f0] ;  /* 0x0004f00001757983 */ /* 0x000ee20000300800 */
[----:B------:R-:W-:-:S03]  /*f8f0*/  FADD R124, R123, R124 ;  /* 0x0000007c7b7c7221 */ /* 0x000fc60000000000 */
[----:B------:R-:W3:Y:S04]  /*f900*/  LDL.LU R118, [R1+0x4ec] ;  /* 0x0004ec0001767983 */ /* 0x000ee80000300800 */
[----:B------:R-:W3:Y:S01]  /*f910*/  LDL.LU R119, [R1+0x4e8] ;  /* 0x0004e80001777983 */ /* 0x000ee20000300800 */
[----:B------:R-:W-:-:S03]  /*f920*/  FADD R126, R125, R126 ;  /* 0x0000007e7d7e7221 */ /* 0x000fc60000000000 */
[----:B------:R-:W3:Y:S04]  /*f930*/  LDL.LU R120, [R1+0x4e4] ;  /* 0x0004e40001787983 */ /* 0x000ee80000300800 */
[----:B------:R-:W3:Y:S04]  /*f940*/  LDL.LU R121, [R1+0x4e0] ;  /* 0x0004e00001797983 */ /* 0x000ee80000300800 */
[----:B------:R0:W-:Y:S01]  /*f950*/  STL [R1+0x200], R122 ;  /* 0x0002007a01007387 */ /* 0x0001e20000100800 */
[----:B------:R-:W-:-:S01]  /*f960*/  FADD R150, R127, R150 ;  /* 0x000000967f967221 */ /* 0x000fc20000000000 */
[----:B------:R-:W-:Y:S01]  /*f970*/  FADD R146, R148, R146 ;  /* 0x0000009294927221 */ /* 0x000fe20000000000 */
[----:B------:R-:W-:-:S01]  /*f980*/  FADD R143, R144, R143 ;  /* 0x0000008f908f7221 */ /* 0x000fc20000000000 */
[----:B------:R-:W-:Y:S01]  /*f990*/  FADD R141, R142, R141 ;  /* 0x0000008d8e8d7221 */ /* 0x000fe20000000000 */
[----:B0-----:R-:W3:Y:S04]  /*f9a0*/  LDL.LU R122, [R1+0x4dc] ;  /* 0x0004dc00017a7983 */ /* 0x001ee80000300800 */
[----:B------:R-:W3:Y:S04]  /*f9b0*/  LDL.LU R123, [R1+0x4d8] ;  /* 0x0004d800017b7983 */ /* 0x000ee80000300800 */
[----:B------:R0:W-:Y:S01]  /*f9c0*/  STL [R1+0x204], R124 ;  /* 0x0002047c01007387 */ /* 0x0001e20000100800 */
[----:B------:R-:W-:-:S01]  /*f9d0*/  FADD R139, R140, R139 ;  /* 0x0000008b8c8b7221 */ /* 0x000fc20000000000 */
[----:B------:R-:W-:Y:S01]  /*f9e0*/  FADD R137, R138, R137 ;  /* 0x000000898a897221 */ /* 0x000fe20000000000 */
[----:B------:R-:W-:-:S01]  /*f9f0*/  FADD R135, R136, R135 ;  /* 0x0000008788877221 */ /* 0x000fc20000000000 */
[----:B0-----:R-:W3:Y:S04]  /*fa00*/  LDL.LU R124, [R1+0x4d4] ;  /* 0x0004d400017c7983 */ /* 0x001ee80000300800 */
[----:B------:R-:W3:Y:S04]  /*fa10*/  LDL.LU R125, [R1+0x4d0] ;  /* 0x0004d000017d7983 */ /* 0x000ee80000300800 */
[----:B------:R0:W-:Y:S01]  /*fa20*/  STL [R1+0x208], R126 ;  /* 0x0002087e01007387 */ /* 0x0001e20000100800 */
[----:B------:R-:W-:-:S01]  /*fa30*/  FADD R131, R133, R131 ;  /* 0x0000008385837221 */ /* 0x000fc20000000000 */
[----:B------:R-:W-:-:S02]  /*fa40*/  FADD R0, R129, R0 ;  /* 0x0000000081007221 */ /* 0x000fc40000000000 */
[----:B0-----:R-:W3:Y:S04]  /*fa50*/  LDL.LU R126, [R1+0x4cc] ;  /* 0x0004cc00017e7983 */ /* 0x001ee80000300800 */
[----:B------:R-:W3:Y:S04]  /*fa60*/  LDL.LU R127, [R1+0x4c8] ;  /* 0x0004c800017f7983 */ /* 0x000ee80000300800 */
[----:B------:R-:W-:Y:S04]  /*fa70*/  STL [R1+0x20c], R150 ;  /* 0x00020c9601007387 */ /* 0x000fe80000100800 */
[----:B------:R-:W-:Y:S04]  /*fa80*/  STL [R1+0x210], R146 ;  /* 0x0002109201007387 */ /* 0x000fe80000100800 */
[----:B------:R-:W-:Y:S04]  /*fa90*/  STL [R1+0x214], R143 ;  /* 0x0002148f01007387 */ /* 0x000fe80000100800 */
[----:B------:R-:W-:Y:S04]  /*faa0*/  STL [R1+0x218], R141 ;  /* 0x0002188d01007387 */ /* 0x000fe80000100800 */
[----:B------:R-:W-:Y:S04]  /*fab0*/  STL [R1+0x21c], R139 ;  /* 0x00021c8b01007387 */ /* 0x000fe80000100800 */
[----:B------:R-:W-:Y:S04]  /*fac0*/  STL [R1+0x220], R137 ;  /* 0x0002208901007387 */ /* 0x000fe80000100800 */
[----:B------:R-:W2:Y:S04]  /*fad0*/  LDL.LU R129, [R1+0x230] ;  /* 0x0002300001817983 */ /* 0x000ea80000300800 */
[----:B------:R-:W-:Y:S04]  /*fae0*/  STL [R1+0x224], R135 ;  /* 0x0002248701007387 */ /* 0x000fe80000100800 */
[----:B------:R0:W-:Y:S04]  /*faf0*/  STL [R1+0x228], R131 ;  /* 0x0002288301007387 */ /* 0x0001e80000100800 */
[----:B0-----:R-:W4:Y:S04]  /*fb00*/  LDL.LU R131, [R1+0x234] ;  /* 0x0002340001837983 */ /* 0x001f280000300800 */
[----:B------:R-:W3:Y:S04]  /*fb10*/  LDL.LU R133, [R1+0x238] ;  /* 0x0002380001857983 */ /* 0x000ee80000300800 */
[----:B------:R0:W-:Y:S04]  /*fb20*/  STL [R1+0x22c], R0 ;  /* 0x00022c0001007387 */ /* 0x0001e80000100800 */
        /* <DEDUP_REMOVED lines=13> */
[----:B0-----:R-:W3:Y:S01]  /*fc00*/  LDL.LU R0, [R1+0x270] ;  /* 0x0002700001007983 */ /* 0x001ee20000300800 */
[----:B--2---:R-:W-:-:S03]  /*fc10*/  FADD R129, R128, R129 ;  /* 0x0000008180817221 */ /* 0x004fc60000000000 */
[----:B------:R-:W2:Y:S04]  /*fc20*/  LDL.LU R128, [R1+0x4c4] ;  /* 0x0004c40001807983 */ /* 0x000ea80000300800 */
[----:B------:R0:W-:Y:S04]  /*fc30*/  STL [R1+0x230], R129 ;  /* 0x0002308101007387 */ /* 0x0001e80000100800 */
[----:B0-----:R-:W2:Y:S01]  /*fc40*/  LDL.LU R129, [R1+0x4c0] ;  /* 0x0004c00001817983 */ /* 0x001ea20000300800 */
[----:B----4-:R-:W-:-:S03]  /*fc50*/  FADD R131, R130, R131 ;  /* 0x0000008382837221 */ /* 0x010fc60000000000 */
[----:B------:R-:W4:Y:S01]  /*fc60*/  LDL.LU R130, [R1+0x4bc] ;  /* 0x0004bc0001827983 */ /* 0x000f220000300800 */
[----:B---3--:R-:W-:-:S03]  /*fc70*/  FADD R133, R132, R133 ;  /* 0x0000008584857221 */ /* 0x008fc60000000000 */
[----:B------:R0:W-:Y:S01]  /*fc80*/  STL [R1+0x234], R131 ;  /* 0x0002348301007387 */ /* 0x0001e20000100800 */
[----:B------:R-:W-:-:S03]  /*fc90*/  FADD R135, R134, R135 ;  /* 0x0000008786877221 */ /* 0x000fc60000000000 */
[----:B0-----:R-:W3:Y:S01]  /*fca0*/  LDL.LU R131, [R1+0x4b8] ;  /* 0x0004b80001837983 */ /* 0x001ee20000300800 */
[----:B------:R-:W-:-:S03]  /*fcb0*/  FADD R150, R151, R150 ;  /* 0x0000009697967221 */ /* 0x000fc60000000000 */
[----:B------:R-:W3:Y:S01]  /*fcc0*/  LDL.LU R132, [R1+0x4b4] ;  /* 0x0004b40001847983 */ /* 0x000ee20000300800 */
[----:B------:R-:W-:-:S03]  /*fcd0*/  FADD R148, R149, R148 ;  /* 0x0000009495947221 */ /* 0x000fc60000000000 */
[----:B------:R0:W-:Y:S01]  /*fce0*/  STL [R1+0x238], R133 ;  /* 0x0002388501007387 */ /* 0x0001e20000100800 */
[----:B------:R-:W-:-:S01]  /*fcf0*/  FADD R146, R147, R146 ;  /* 0x0000009293927221 */ /* 0x000fc20000000000 */
[----:B------:R-:W-:Y:S02]  /*fd00*/  FADD R144, R145, R144 ;  /* 0x0000009091907221 */ /* 0x000fe40000000000 */
[----:B0-----:R-:W3:Y:S01]  /*fd10*/  LDL.LU R133, [R1+0x4b0] ;  /* 0x0004b00001857983 */ /* 0x001ee20000300800 */
[----:B------:R-:W-:-:S03]  /*fd20*/  FADD R143, R24, R143 ;  /* 0x0000008f188f7221 */ /* 0x000fc60000000000 */
[----:B------:R-:W3:Y:S01]  /*fd30*/  LDL.LU R134, [R1+0x4ac] ;  /* 0x0004ac0001867983 */ /* 0x000ee20000300800 */
[----:B------:R-:W-:-:S03]  /*fd40*/  FADD R142, R25, R142 ;  /* 0x0000008e198e7221 */ /* 0x000fc60000000000 */
[----:B------:R0:W-:Y:S01]  /*fd50*/  STL [R1+0x23c], R135 ;  /* 0x00023c8701007387 */ /* 0x0001e20000100800 */
[----:B------:R-:W-:-:S01]  /*fd60*/  FADD R141, R26, R141 ;  /* 0x0000008d1a8d7221 */ /* 0x000fc20000000000 */
[----:B------:R-:W-:Y:S01]  /*fd70*/  FADD R140, R27, R140 ;  /* 0x0000008c1b8c7221 */ /* 0x000fe20000000000 */
[----:B------:R-:W-:-:S01]  /*fd80*/  FADD R139, R28, R139 ;  /* 0x0000008b1c8b7221 */ /* 0x000fc20000000000 */
[----:B0-----:R-:W3:Y:S01]  /*fd90*/  LDL.LU R135, [R1+0x4a8] ;  /* 0x0004a80001877983 */ /* 0x001ee20000300800 */
[----:B------:R-:W-:-:S03]  /*fda0*/  FADD R138, R29, R138 ;  /* 0x0000008a1d8a7221 */ /* 0x000fc60000000000 */
[----:B------:R0:W-:Y:S01]  /*fdb0*/  STL [R1+0x240], R150 ;  /* 0x0002409601007387 */ /* 0x0001e20000100800 */
[----:B------:R-:W-:-:S03]  /*fdc0*/  FADD R137, R30, R137 ;  /* 0x000000891e897221 */ /* 0x000fc60000000000 */
[----:B------:R1:W-:Y:S01]  /*fdd0*/  STL [R1+0x244], R148 ;  /* 0x0002449401007387 */ /* 0x0003e20000100800 */
[----:B------:R-:W-:-:S03]  /*fde0*/  FADD R136, R31, R136 ;  /* 0x000000881f887221 */ /* 0x000fc60000000000 */
[----:B------:R1:W-:Y:S01]  /*fdf0*/  STL [R1+0x248], R146 ;  /* 0x0002489201007387 */ /* 0x0003e20000100800 */
[----:B------:R-:W-:-:S03]  /*fe00*/  FADD R0, R32, R0 ;  /* 0x0000000020007221 */ /* 0x000fc60000000000 */
[----:B------:R1:W-:Y:S04]  /*fe10*/  STL [R1+0x24c], R144 ;  /* 0x00024c9001007387 */ /* 0x0003e80000100800 */
[----:B------:R1:W-:Y:S04]  /*fe20*/  STL [R1+0x250], R143 ;  /* 0x0002508f01007387 */ /* 0x0003e80000100800 */
[----:B------:R1:W-:Y:S04]  /*fe30*/  STL [R1+0x254], R142 ;  /* 0x0002548e01007387 */ /* 0x0003e80000100800 */
[----:B------:R1:W-:Y:S04]  /*fe40*/  STL [R1+0x258], R141 ;  /* 0x0002588d01007387 */ /* 0x0003e80000100800 */
[----:B------:R1:W-:Y:S04]  /*fe50*/  STL [R1+0x25c], R140 ;  /* 0x00025c8c01007387 */ /* 0x0003e80000100800 */
[----:B------:R1:W-:Y:S04]  /*fe60*/  STL [R1+0x260], R139 ;  /* 0x0002608b01007387 */ /* 0x0003e80000100800 */
[----:B------:R1:W-:Y:S04]  /*fe70*/  STL [R1+0x264], R138 ;  /* 0x0002648a01007387 */ /* 0x0003e80000100800 */
[----:B------:R-:W2:Y:S04]  /*fe80*/  LDL.LU R151, [R1+0x274] ;  /* 0x0002740001977983 */ /* 0x000ea80000300800 */
[----:B------:R1:W-:Y:S04]  /*fe90*/  STL [R1+0x268], R137 ;  /* 0x0002688901007387 */ /* 0x0003e80000100800 */
[----:B0-----:R-:W4:Y:S04]  /*fea0*/  LDL.LU R150, [R1+0x278] ;  /* 0x0002780001967983 */ /* 0x001f280000300800 */
[----:B------:R0:W-:Y:S04]  /*feb0*/  STL [R1+0x26c], R136 ;  /* 0x00026c8801007387 */ /* 0x0001e80000100800 */
[----:B------:R-:W3:Y:S04]  /*fec0*/  LDL.LU R149, [R1+0x27c] ;  /* 0x00027c0001957983 */ /* 0x000ee80000300800 */
[----:B------:R0:W-:Y:S04]  /*fed0*/  STL [R1+0x270], R0 ;  /* 0x0002700001007387 */ /* 0x0001e80000100800 */
[----:B-1----:R-:W3:Y:S04]  /*fee0*/  LDL.LU R148, [R1+0x280] ;  /* 0x0002800001947983 */ /* 0x002ee80000300800 */
        /* <DEDUP_REMOVED lines=11> */
[----:B0-----:R-:W3:Y:S04]  /*ffa0*/  LDL.LU R136, [R1+0x2b0] ;  /* 0x0002b00001887983 */ /* 0x001ee80000300800 */
[----:B------:R-:W3:Y:S01]  /*ffb0*/  LDL.LU R0, [R1+0x2b4] ;  /* 0x0002b40001007983 */ /* 0x000ee20000300800 */
[----:B--2---:R-:W-:-:S05]  /*ffc0*/  FADD R151, R33, R151 ;  /* 0x0000009721977221 */ /* 0x004fca0000000000 */
[----:B------:R0:W-:Y:S01]  /*ffd0*/  STL [R1+0x274], R151 ;  /* 0x0002749701007387 */ /* 0x0001e20000100800 */
[----:B----4-:R-:W-:-:S05]  /*ffe0*/  FADD R150, R34, R150 ;  /* 0x0000009622967221 */ /* 0x010fca0000000000 */
[----:B------:R1:W-:Y:S01]  /*fff0*/  STL [R1+0x278], R150 ;  /* 0x0002789601007387 */ /* 0x0003e20000100800 */
[----:B---3--:R-:W-:-:S05]  /*10000*/  FADD R149, R35, R149 ;  /* 0x0000009523957221 */ /* 0x008fca0000000000 */
[----:B------:R2:W-:Y:S01]  /*10010*/  STL [R1+0x27c], R149 ;  /* 0x00027c9501007387 */ /* 0x0005e20000100800 */
[----:B------:R-:W-:-:S01]  /*10020*/  FADD R148, R36, R148 ;  /* 0x0000009424947221 */ /* 0x000fc20000000000 */
[----:B------:R-:W-:-:S04]  /*10030*/  FADD R147, R37, R147 ;  /* 0x0000009325937221 */ /* 0x000fc80000000000 */
[----:B------:R3:W-:Y:S01]  /*10040*/  STL [R1+0x280], R148 ;  /* 0x0002809401007387 */ /* 0x0007e20000100800 */
[----:B------:R-:W-:-:S03]  /*10050*/  FADD R146, R38, R146 ;  /* 0x0000009226927221 */ /* 0x000fc60000000000 */
        /* <DEDUP_REMOVED lines=20> */
[----:B0-----:R-:W4:Y:S01]  /*101a0*/  LDL.LU R151, [R1+0x2b8] ;  /* 0x0002b80001977983 */ /* 0x001f220000300800 */
[----:B------:R-:W-:-:S03]  /*101b0*/  FADD R0, R49, R0 ;  /* 0x0000000031007221 */ /* 0x000fc60000000000 */
[----:B------:R0:W-:Y:S04]  /*101c0*/  STL [R1+0x2ac], R137 ;  /* 0x0002ac8901007387 */ /* 0x0001e80000100800 */
[----:B-1----:R-:W4:Y:S04]  /*101d0*/  LDL.LU R150, [R1+0x2bc] ;  /* 0x0002bc0001967983 */ /* 0x002f280000300800 */
[----:B------:R1:W-:Y:S04]  /*101e0*/  STL [R1+0x2b0], R136 ;  /* 0x0002b08801007387 */ /* 0x0003e80000100800 */
[----:B--2---:R-:W2:Y:S04]  /*101f0*/  LDL.LU R149, [R1+0x2c0] ;  /* 0x0002c00001957983 */ /* 0x004ea80000300800 */
[----:B------:R1:W-:Y:S04]  /*10200*/  STL [R1+0x2b4], R0 ;  /* 0x0002b40001007387 */ /* 0x0003e80000100800 */
[----:B---3--:R-:W3:Y:S04]  /*10210*/  LDL.LU R148, [R1+0x2c4] ;  /* 0x0002c40001947983 */ /* 0x008ee80000300800 */
[----:B----4-:R-:W4:Y:S04]  /*10220*/  LDL.LU R147, [R1+0x2c8] ;  /* 0x0002c80001937983 */ /* 0x010f280000300800 */
[----:B------:R-:W4:Y:S04]  /*10230*/  LDL.LU R146, [R1+0x2cc] ;  /* 0x0002cc0001927983 */ /* 0x000f280000300800 */
        /* <DEDUP_REMOVED lines=8> */
[----:B0-----:R-:W4:Y:S04]  /*102c0*/  LDL.LU R137, [R1+0x2f0] ;  /* 0x0002f00001897983 */ /* 0x001f280000300800 */
[----:B-1----:R-:W4:Y:S04]  /*102d0*/  LDL.LU R136, [R1+0x2f4] ;  /* 0x0002f40001887983 */ /* 0x002f280000300800 */
[----:B------:R-:W4:Y:S01]  /*102e0*/  LDL.LU R0, [R1+0x2f8] ;  /* 0x0002f80001007983 */ /* 0x000f220000300800 */
[----:B------:R-:W-:-:S01]  /*102f0*/  FADD R151, R50, R151 ;  /* 0x0000009732977221 */ /* 0x000fc20000000000 */
[----:B------:R-:W-:-:S04]  /*10300*/  FADD R150, R51, R150 ;  /* 0x0000009633967221 */ /* 0x000fc80000000000 */
[----:B------:R0:W-:Y:S01]  /*10310*/  STL [R1+0x2b8], R151 ;  /* 0x0002b89701007387 */ /* 0x0001e20000100800 */
[----:B--2---:R-:W-:-:S03]  /*10320*/  FADD R149, R52, R149 ;  /* 0x0000009534957221 */ /* 0x004fc60000000000 */
[----:B------:R1:W-:Y:S01]  /*10330*/  STL [R1+0x2bc], R150 ;  /* 0x0002bc9601007387 */ /* 0x0003e20000100800 */
[----:B---3--:R-:W-:-:S03]  /*10340*/  FADD R148, R53, R148 ;  /* 0x0000009435947221 */ /* 0x008fc60000000000 */
[----:B------:R2:W-:Y:S01]  /*10350*/  STL [R1+0x2c0], R149 ;  /* 0x0002c09501007387 */ /* 0x0005e20000100800 */
[----:B----4-:R-:W-:-:S03]  /*10360*/  FADD R147, R54, R147 ;  /* 0x0000009336937221 */ /* 0x010fc60000000000 */
        /* <DEDUP_REMOVED lines=198> */
[----:B------:R-:W-:Y:S01]  /*10fd0*/  STL [R1+0x3c8], R151 ;  /* 0x0003c89701007387 */ /* 0x000fe20000100800 */
[----:B--2---:R-:W-:-:S03]  /*10fe0*/  FADD R149, R120, R149 ;  /* 0x0000009578957221 */ /* 0x004fc60000000000 */
[----:B------:R-:W-:Y:S01]  /*10ff0*/  STL [R1+0x3cc], R150 ;  /* 0x0003cc9601007387 */ /* 0x000fe20000100800 */
[----:B---3--:R-:W-:-:S03]  /*11000*/  FADD R148, R121, R148 ;  /* 0x0000009479947221 */ /* 0x008fc60000000000 */
[----:B------:R-:W-:Y:S01]  /*11010*/  STL [R1+0x3d0], R149 ;  /* 0x0003d09501007387 */ /* 0x000fe20000100800 */
[----:B----4-:R-:W-:-:S03]  /*11020*/  FADD R147, R122, R147 ;  /* 0x000000937a937221 */ /* 0x010fc60000000000 */
[----:B------:R-:W-:Y:S01]  /*11030*/  STL [R1+0x3d4], R148 ;  /* 0x0003d49401007387 */ /* 0x000fe20000100800 */
[----:B------:R-:W-:-:S03]  /*11040*/  FADD R146, R123, R146 ;  /* 0x000000927b927221 */ /* 0x000fc60000000000 */
        /* <DEDUP_REMOVED lines=17> */
[----:B------:R-:W-:-:S01]  /*11160*/  FADD R137, R132, R137 ;  /* 0x0000008984897221 */ /* 0x000fc20000000000 */
[----:B------:R-:W-:Y:S02]  /*11170*/  FADD R136, R133, R136 ;  /* 0x0000008885887221 */ /* 0x000fe40000000000 */
[----:B------:R-:W-:Y:S04]  /*11180*/  STL [R1+0x3fc], R138 ;  /* 0x0003fc8a01007387 */ /* 0x000fe80000100800 */
[----:B------:R0:W-:Y:S04]  /*11190*/  STL [R1+0x404], R136 ;  /* 0x0004048801007387 */ /* 0x0001e80000100800 */
[----:B------:R1:W-:Y:S04]  /*111a0*/  STL [R1+0x400], R137 ;  /* 0x0004008901007387 */ /* 0x0003e80000100800 */
[----:B0-----:R-:W2:Y:S01]  /*111b0*/  LDL.LU R136, [R1+0x40c] ;  /* 0x00040c0001887983 */ /* 0x001ea20000300800 */
[----:B------:R-:W-:-:S03]  /*111c0*/  FADD R0, R134, R0 ;  /* 0x0000000086007221 */ /* 0x000fc60000000000 */
[----:B-1----:R-:W3:Y:S04]  /*111d0*/  LDL.LU R137, [R1+0x410] ;  /* 0x0004100001897983 */ /* 0x002ee80000300800 */
[----:B------:R-:W4:Y:S04]  /*111e0*/  LDL.LU R138, [R1+0x414] ;  /* 0x00041400018a7983 */ /* 0x000f280000300800 */
[----:B------:R0:W-:Y:S04]  /*111f0*/  STL [R1+0x408], R0 ;  /* 0x0004080001007387 */ /* 0x0001e80000100800 */
        /* <DEDUP_REMOVED lines=13> */
[----:B0-----:R-:W4:Y:S01]  /*112d0*/  LDL.LU R0, [R1+0x44c] ;  /* 0x00044c0001007983 */ /* 0x001f220000300800 */
[----:B--2---:R-:W-:-:S05]  /*112e0*/  FADD R136, R135, R136 ;  /* 0x0000008887887221 */ /* 0x004fca0000000000 */
[----:B------:R0:W-:Y:S04]  /*112f0*/  STL [R1+0x40c], R136 ;  /* 0x00040c8801007387 */ /* 0x0001e80000100800 */
[----:B0-----:R-:W3:Y:S02]  /*11300*/  LDL.LU R136, [R1+0x4a4] ;  /* 0x0004a40001887983 */ /* 0x001ee40000300800 */
[----:B---3--:R-:W-:-:S05]  /*11310*/  FADD R137, R136, R137 ;  /* 0x0000008988897221 */ /* 0x008fca0000000000 */
[----:B------:R0:W-:Y:S04]  /*11320*/  STL [R1+0x410], R137 ;  /* 0x0004108901007387 */ /* 0x0001e80000100800 */
[----:B0-----:R-:W4:Y:S02]  /*11330*/  LDL.LU R137, [R1+0x4a0] ;  /* 0x0004a00001897983 */ /* 0x001f240000300800 */
[----:B----4-:R-:W-:-:S05]  /*11340*/  FADD R138, R137, R138 ;  /* 0x0000008a898a7221 */ /* 0x010fca0000000000 */
[----:B------:R0:W-:Y:S04]  /*11350*/  STL [R1+0x414], R138 ;  /* 0x0004148a01007387 */ /* 0x0001e80000100800 */
[----:B0-----:R-:W2:Y:S02]  /*11360*/  LDL.LU R138, [R1+0x49c] ;  /* 0x00049c00018a7983 */ /* 0x001ea40000300800 */
[----:B--2---:R-:W-:-:S05]  /*11370*/  FADD R139, R138, R139 ;  /* 0x0000008b8a8b7221 */ /* 0x004fca0000000000 */
        /* <DEDUP_REMOVED lines=37> */
[----:B0-----:R-:W2:Y:S01]  /*115d0*/  LDL.LU R151, [R1+0x468] ;  /* 0x0004680001977983 */ /* 0x001ea20000300800 */
[----:B------:R-:W-:Y:S01]  /*115e0*/  UMOV UR6, URZ ;  /* 0x0000003f00067c82 */ /* 0x000fe20008000000 */
[----:B--2---:R-:W-:-:S05]  /*115f0*/  FADD R0, R0, R151 ;  /* 0x0000009700007221 */ /* 0x004fca0000000000 */
[----:B------:R0:W-:Y:S02]  /*11600*/  STL [R1+0x44c], R0 ;  /* 0x00044c0001007387 */ /* 0x0001e40000100800 */
.L_x_24:
[----:B------:R-:W-:Y:S05]  /*11610*/  @!P1 BRA `(.L_x_25) ;  /* 0x0000000000049947 */ /* 0x000fea0003800000 */
[----:B------:R-:W-:Y:S01]  /*11620*/  BPT.TRAP 0x1 ;  /* 0x000000040000795c */ /* 0x000fe20000300000 */
.L_x_25:
[----:B------:R-:W-:Y:S02]  /*11630*/  UISETP.GT.U32.AND UP0, UPT, UR13, 0x1, UPT ;  /* 0x000000010d00788c */ /* 0x000fe4000bf04070 */
[----:B------:R-:W-:-:S04]  /*11640*/  ULEA UR8, UR25, UR12, 0x3 ;  /* 0x0000000c19087291 */ /* 0x000fc8000f8e183f */
[----:B------:R-:W-:Y:S01]  /*11650*/  UIADD3 UR8, UR8, 0x30, URZ ;  /* 0x0000003008087890 */ /* 0x000fe2000fffe03f */
[----:B------:R-:W-:-:S03]  /*11660*/  PLOP3.LUT P0, PT, PT, PT, UP0, 0x80, 0x0 ;  /* 0x000000000000781c */ /* 0x000fc60003f0f008 */
[----:B------:R-:W-:-:S09]  /*11670*/  UPRMT UR8, URZ, 0x654, UR8 ;  /* 0x000006543f087896 */ /* 0x000fd20008000008 */
[----:B------:R-:W-:Y:S01]  /*11680*/  SYNCS.ARRIVE.TRANS64.RED.A1T0 RZ, [UR8], RZ ;  /* 0x000000ffffff79a7 */ /* 0x000fe20008100408 */
[----:B------:R-:W-:Y:S05]  /*11690*/  @P0 BRA `(.L_x_26) ;  /* 0x0000000000040947 */ /* 0x000fea0003800000 */
[----:B------:R-:W-:Y:S01]  /*116a0*/  BPT.TRAP 0x1 ;  /* 0x000000040000795c */ /* 0x000fe20000300000 */
.L_x_26:
[----:B------:R-:W-:Y:S02]  /*116b0*/  UISETP.GT.AND UP2, UPT, UR26, 0x1, UPT ;  /* 0x000000011a00788c */ /* 0x000fe4000bf44270 */
[----:B------:R-:W-:Y:S02]  /*116c0*/  UIADD3 UR23, UR23, 0x1, URZ ;  /* 0x0000000117177890 */ /* 0x000fe4000fffe03f */
[----:B------:R-:W-:Y:S02]  /*116d0*/  UIADD3 UR25, UR25, 0x1, URZ ;  /* 0x0000000119197890 */ /* 0x000fe4000fffe03f */
[----:B------:R-:W-:Y:S01]  /*116e0*/  PLOP3.LUT P0, PT, PT, PT, UP2, 0x80, 0x0 ;  /* 0x000000000000781c */ /* 0x000fe20003f0f028 */
[----:B------:R-:W-:Y:S02]  /*116f0*/  UISETP.NE.AND UP0, UPT, UR23, 0x6, UPT ;  /* 0x000000061700788c */ /* 0x000fe4000bf05270 */
[----:B------:R-:W-:Y:S02]  /*11700*/  UIADD3 UR16, UR26, -0x1, URZ ;  /* 0xffffffff1a107890 */ /* 0x000fe4000fffe03f */
[----:B------:R-:W-:-:S02]  /*11710*/  USEL UR8, URZ, 0x1, UP0 ;  /* 0x000000013f087887 */ /* 0x000fc40008000000 */
[----:B------:R-:W-:Y:S02]  /*11720*/  UISETP.NE.AND UP1, UPT, UR25, 0x6, UPT ;  /* 0x000000061900788c */ /* 0x000fe4000bf25270 */
[----:B------:R-:W-:Y:S02]  /*11730*/  ULOP3.LUT UR24, UR24, UR8, URZ, 0x3c, !UPT ;  /* 0x0000000818187292 */ /* 0x000fe4000f8e3c3f */
[----:B------:R-:W-:Y:S02]  /*11740*/  USEL UR23, UR23, URZ, UP0 ;  /* 0x0000003f17177287 */ /* 0x000fe40008000000 */
[----:B------:R-:W-:Y:S01]  /*11750*/  USEL UR25, UR25, URZ, UP1 ;  /* 0x0000003f19197287 */ /* 0x000fe20008800000 */
[----:B------:R-:W-:Y:S01]  /*11760*/  UMOV UR8, 0x1 ;  /* 0x0000000100087882 */ /* 0x000fe20000000000 */
[----:B------:R-:W-:Y:S01]  /*11770*/  UMOV UR26, UR16 ;  /* 0x00000010001a7c82 */ /* 0x000fe20008000000 */
[----:B------:R-:W-:Y:S09]  /*11780*/  @P0 BRA `(.L_x_27) ;  /* 0xffffff7400840947 */ /* 0x000ff2000383ffff */
.L_x_19:
[----:B------:R-:W-:-:S04]  /*11790*/  UISETP.NE.AND UP0, UPT, UR6, URZ, UPT ;  /* 0x0000003f0600728c */ /* 0x000fc8000bf05270 */
[----:B------:R-:W-:-:S06]  /*117a0*/  USEL UR6, URZ, 0x1, !UP0 ;  /* 0x000000013f067887 */ /* 0x000fcc000c000000 */
[----:B------:R-:W-:-:S13]  /*117b0*/  ISETP.NE.AND P0, PT, RZ, UR6, PT ;  /* 0x00000006ff007c0c */ /* 0x000fda000bf05270 */
[----:B------:R-:W-:Y:S05]  /*117c0*/  @!P0 BRA `(.L_x_28) ;  /* 0x0000003800188947 */ /* 0x000fea0003800000 */
[----:B------:R1:W-:Y:S04]  /*117d0*/  STL [R1+0x620], R41 ;  /* 0x0006202901007387 */ /* 0x0003e80000100800 */
[----:B-1----:R-:W3:Y:S04]  /*117e0*/  LDL.LU R41, [R1] ;  /* 0x0000000001297983 */ /* 0x002ee80000300800 */
[----:B------:R1:W-:Y:S04]  /*117f0*/  STL [R1+0x61c], R42 ;  /* 0x00061c2a01007387 */ /* 0x0003e80000100800 */
[----:B-1----:R-:W4:Y:S04]  /*11800*/  LDL.LU R42, [R1+0x4] ;  /* 0x00000400012a7983 */ /* 0x002f280000300800 */
[----:B------:R1:W-:Y:S04]  /*11810*/  STL [R1+0x618], R43 ;  /* 0x0006182b01007387 */ /* 0x0003e80000100800 */
[----:B-1----:R-:W2:Y:S04]  /*11820*/  LDL.LU R43, [R1+0x8] ;  /* 0x00000800012b7983 */ /* 0x002ea80000300800 */
        /* <DEDUP_REMOVED lines=146> */
[----:B0-----:R-:W2:Y:S04]  /*12150*/  LDL.LU R0, [R1+0x204] ;  /* 0x0002040001007983 */ /* 0x001ea80000300800 */
[----:B------:R0:W-:Y:S04]  /*12160*/  STL [R1+0x4f0], R117 ;  /* 0x0004f07501007387 */ /* 0x0001e80000100800 */
        /* <DEDUP_REMOVED lines=68> */
[----:B0-----:R-:W2:Y:S01]  /*125b0*/  LDL.LU R151, [R1+0x130] ;  /* 0x0001300001977983 */ /* 0x001ea20000300800 */
[----:B---3-5:R-:W-:Y:S01]  /*125c0*/  FADD R2, R41, R2 ;  /* 0x0000000229027221 */ /* 0x028fe20000000000 */
[----:B----4-:R-:W-:Y:S01]  /*125d0*/  FADD R3, R42, R3 ;  /* 0x000000032a037221 */ /* 0x010fe20000000000 */
[----:B--2---:R-:W-:Y:S01]  /*125e0*/  FADD R4, R43, R4 ;  /* 0x000000042b047221 */ /* 0x004fe20000000000 */
[----:B------:R-:W2:Y:S01]  /*125f0*/  LDL.LU R41, [R1+0x620] ;  /* 0x0006200001297983 */ /* 0x000ea20000300800 */
[----:B------:R-:W-:Y:S01]  /*12600*/  FADD R5, R44, R5 ;  /* 0x000000052c057221 */ /* 0x000fe20000000000 */
[----:B------:R-:W-:-:S02]  /*12610*/  FADD R6, R45, R6 ;  /* 0x000000062d067221 */ /* 0x000fc40000000000 */
[----:B------:R-:W3:Y:S01]  /*12620*/  LDL.LU R42, [R1+0x61c] ;  /* 0x00061c00012a7983 */ /* 0x000ee20000300800 */
[----:B------:R-:W-:-:S03]  /*12630*/  FADD R7, R46, R7 ;  /* 0x000000072e077221 */ /* 0x000fc60000000000 */
[----:B------:R-:W4:Y:S01]  /*12640*/  LDL.LU R43, [R1+0x618] ;  /* 0x00061800012b7983 */ /* 0x000f220000300800 */
[----:B------:R-:W-:-:S03]  /*12650*/  FADD R8, R47, R8 ;  /* 0x000000082f087221 */ /* 0x000fc60000000000 */
[----:B------:R-:W2:Y:S01]  /*12660*/  LDL.LU R44, [R1+0x614] ;  /* 0x00061400012c7983 */ /* 0x000ea20000300800 */
[----:B------:R-:W-:-:S03]  /*12670*/  FADD R9, R48, R9 ;  /* 0x0000000930097221 */ /* 0x000fc60000000000 */
        /* <DEDUP_REMOVED lines=133> */
[----:B------:R-:W-:Y:S01]  /*12ed0*/  FADD R204, R115, R204 ;  /* 0x000000cc73cc7221 */ /* 0x000fe20000000000 */
[----:B------:R-:W-:Y:S02]  /*12ee0*/  FADD R118, R119, R118 ;  /* 0x0000007677767221 */ /* 0x000fe40000000000 */
[----:B------:R-:W2:Y:S01]  /*12ef0*/  LDL.LU R112, [R1+0x504] ;  /* 0x0005040001707983 */ /* 0x000ea20000300800 */
[----:B------:R-:W-:-:S03]  /*12f00*/  FADD R205, R116, R205 ;  /* 0x000000cd74cd7221 */ /* 0x000fc60000000000 */
[----:B------:R-:W2:Y:S01]  /*12f10*/  LDL.LU R113, [R1+0x500] ;  /* 0x0005000001717983 */ /* 0x000ea20000300800 */
[----:B------:R-:W-:-:S03]  /*12f20*/  FADD R0, R117, R0 ;  /* 0x0000000075007221 */ /* 0x000fc60000000000 */
[----:B------:R-:W2:Y:S01]  /*12f30*/  LDL.LU R114, [R1+0x4fc] ;  /* 0x0004fc0001727983 */ /* 0x000ea20000300800 */
[----:B------:R-:W-:-:S03]  /*12f40*/  FADD R208, R149, R208 ;  /* 0x000000d095d07221 */ /* 0x000fc60000000000 */
[----:B------:R-:W2:Y:S04]  /*12f50*/  LDL.LU R115, [R1+0x4f8] ;  /* 0x0004f80001737983 */ /* 0x000ea80000300800 */
[----:B------:R-:W2:Y:S01]  /*12f60*/  LDL.LU R116, [R1+0x4f4] ;  /* 0x0004f40001747983 */ /* 0x000ea20000300800 */
[----:B------:R-:W-:Y:S01]  /*12f70*/  FADD R207, R150, R207 ;  /* 0x000000cf96cf7221 */ /* 0x000fe20000000000 */
[----:B------:R-:W-:Y:S01]  /*12f80*/  FADD R206, R151, R206 ;  /* 0x000000ce97ce7221 */ /* 0x000fe20000000000 */
[----:B------:R-:W-:Y:S01]  /*12f90*/  FADD R237, R120, R237 ;  /* 0x000000ed78ed7221 */ /* 0x000fe20000000000 */
[----:B------:R-:W3:Y:S01]  /*12fa0*/  LDL.LU R117, [R1+0x1b8] ;  /* 0x0001b80001757983 */ /* 0x000ee20000300800 */
[----:B------:R-:W-:Y:S01]  /*12fb0*/  FADD R236, R121, R236 ;  /* 0x000000ec79ec7221 */ /* 0x000fe20000000000 */
[----:B------:R-:W-:Y:S01]  /*12fc0*/  FADD R235, R122, R235 ;  /* 0x000000eb7aeb7221 */ /* 0x000fe20000000000 */
[----:B------:R-:W-:Y:S01]  /*12fd0*/  FADD R234, R123, R234 ;  /* 0x000000ea7bea7221 */ /* 0x000fe20000000000 */
[----:B------:R-:W3:Y:S01]  /*12fe0*/  LDL.LU R149, [R1+0x208] ;  /* 0x0002080001957983 */ /* 0x000ee20000300800 */
[----:B------:R-:W-:Y:S01]  /*12ff0*/  FADD R233, R124, R233 ;  /* 0x000000e97ce97221 */ /* 0x000fe20000000000 */
[----:B------:R-:W-:Y:S01]  /*13000*/  FADD R232, R125, R232 ;  /* 0x000000e87de87221 */ /* 0x000fe20000000000 */
[----:B------:R-:W-:Y:S01]  /*13010*/  FADD R231, R126, R231 ;  /* 0x000000e77ee77221 */ /* 0x000fe20000000000 */
[----:B------:R0:W-:Y:S01]  /*13020*/  STL [R1+0x200], R118 ;  /* 0x0002007601007387 */ /* 0x0001e20000100800 */
[----:B------:R-:W-:Y:S01]  /*13030*/  FADD R230, R127, R230 ;  /* 0x000000e67fe67221 */ /* 0x000fe20000000000 */
        /* <DEDUP_REMOVED lines=8> */
[----:B0-----:R-:W4:Y:S01]  /*130c0*/  LDL.LU R118, [R1+0x1bc] ;  /* 0x0001bc0001767983 */ /* 0x001f220000300800 */
[----:B------:R-:W-:Y:S01]  /*130d0*/  FADD R215, R142, R215 ;  /* 0x000000d78ed77221 */ /* 0x000fe20000000000 */
[----:B------:R-:W-:Y:S01]  /*130e0*/  FADD R224, R133, R224 ;  /* 0x000000e085e07221 */ /* 0x000fe20000000000 */
[----:B------:R-:W-:Y:S01]  /*130f0*/  FADD R214, R143, R214 ;  /* 0x000000d68fd67221 */ /* 0x000fe20000000000 */
[----:B------:R0:W-:Y:S01]  /*13100*/  STL [R1+0x204], R0 ;  /* 0x0002040001007387 */ /* 0x0001e20000100800 */
[----:B------:R-:W-:Y:S01]  /*13110*/  FADD R223, R134, R223 ;  /* 0x000000df86df7221 */ /* 0x000fe20000000000 */
[----:B------:R-:W-:Y:S01]  /*13120*/  FADD R213, R144, R213 ;  /* 0x000000d590d57221 */ /* 0x000fe20000000000 */
[----:B------:R-:W-:Y:S01]  /*13130*/  FADD R222, R135, R222 ;  /* 0x000000de87de7221 */ /* 0x000fe20000000000 */
[----:B------:R-:W4:Y:S01]  /*13140*/  LDL.LU R150, [R1+0x20c] ;  /* 0x00020c0001967983 */ /* 0x000f220000300800 */
[----:B------:R-:W-:Y:S01]  /*13150*/  FADD R212, R145, R212 ;  /* 0x000000d491d47221 */ /* 0x000fe20000000000 */
[----:B------:R-:W-:Y:S01]  /*13160*/  FADD R221, R136, R221 ;  /* 0x000000dd88dd7221 */ /* 0x000fe20000000000 */
[----:B------:R-:W-:Y:S01]  /*13170*/  FADD R211, R146, R211 ;  /* 0x000000d392d37221 */ /* 0x000fe20000000000 */
[----:B------:R-:W2:Y:S01]  /*13180*/  LDL.LU R119, [R1+0x1c0] ;  /* 0x0001c00001777983 */ /* 0x000ea20000300800 */
[----:B------:R-:W-:Y:S01]  /*13190*/  FADD R220, R137, R220 ;  /* 0x000000dc89dc7221 */ /* 0x000fe20000000000 */
[----:B------:R-:W-:Y:S01]  /*131a0*/  FADD R210, R147, R210 ;  /* 0x000000d293d27221 */ /* 0x000fe20000000000 */
[----:B------:R-:W-:Y:S01]  /*131b0*/  FADD R219, R138, R219 ;  /* 0x000000db8adb7221 */ /* 0x000fe20000000000 */
[----:B------:R-:W2:Y:S01]  /*131c0*/  LDL.LU R151, [R1+0x210] ;  /* 0x0002100001977983 */ /* 0x000ea20000300800 */
[----:B------:R-:W-:-:S03]  /*131d0*/  FADD R209, R148, R209 ;  /* 0x000000d194d17221 */ /* 0x000fc60000000000 */
[----:B------:R-:W2:Y:S04]  /*131e0*/  LDL.LU R120, [R1+0x1c4] ;  /* 0x0001c40001787983 */ /* 0x000ea80000300800 */
[----:B0-----:R-:W2:Y:S04]  /*131f0*/  LDL.LU R0, [R1+0x214] ;  /* 0x0002140001007983 */ /* 0x001ea80000300800 */
        /* <DEDUP_REMOVED lines=28> */
[----:B---3--:R-:W-:-:S03]  /*133c0*/  FADD R149, R117, R149 ;  /* 0x0000009575957221 */ /* 0x008fc60000000000 */
[----:B------:R-:W3:Y:S04]  /*133d0*/  LDL.LU R117, [R1+0x4f0] ;  /* 0x0004f00001757983 */ /* 0x000ee80000300800 */
[----:B------:R0:W-:Y:S04]  /*133e0*/  STL [R1+0x208], R149 ;  /* 0x0002089501007387 */ /* 0x0001e80000100800 */
[----:B0-----:R-:W3:Y:S01]  /*133f0*/  LDL.LU R149, [R1+0x250] ;  /* 0x0002500001957983 */ /* 0x001ee20000300800 */
[----:B----4-:R-:W-:-:S03]  /*13400*/  FADD R150, R118, R150 ;  /* 0x0000009676967221 */ /* 0x010fc60000000000 */
[----:B------:R-:W4:Y:S04]  /*13410*/  LDL.LU R118, [R1+0x4ec] ;  /* 0x0004ec0001767983 */ /* 0x000f280000300800 */
[----:B------:R0:W-:Y:S01]  /*13420*/  STL [R1+0x20c], R150 ;  /* 0x00020c9601007387 */ /* 0x0001e20000100800 */
[----:B--2---:R-:W-:-:S03]  /*13430*/  FADD R151, R119, R151 ;  /* 0x0000009777977221 */ /* 0x004fc60000000000 */
[----:B0-----:R-:W2:Y:S04]  /*13440*/  LDL.LU R150, [R1+0x254] ;  /* 0x0002540001967983 */ /* 0x001ea80000300800 */
[----:B------:R-:W4:Y:S04]  /*13450*/  LDL.LU R119, [R1+0x4e8] ;  /* 0x0004e80001777983 */ /* 0x000f280000300800 */
[----:B------:R0:W-:Y:S04]  /*13460*/  STL [R1+0x210], R151 ;  /* 0x0002109701007387 */ /* 0x0001e80000100800 */
[----:B0-----:R-:W4:Y:S01]  /*13470*/  LDL.LU R151, [R1+0x258] ;  /* 0x0002580001977983 */ /* 0x001f220000300800 */
[----:B------:R-:W-:Y:S01]  /*13480*/  FADD R0, R120, R0 ;  /* 0x0000000078007221 */ /* 0x000fe20000000000 */
[----:B------:R-:W-:-:S02]  /*13490*/  FADD R122, R121, R122 ;  /* 0x0000007a797a7221 */ /* 0x000fc40000000000 */
[----:B------:R-:W4:Y:S01]  /*134a0*/  LDL.LU R120, [R1+0x4e4] ;  /* 0x0004e40001787983 */ /* 0x000f220000300800 */
[----:B------:R-:W-:-:S03]  /*134b0*/  FADD R124, R123, R124 ;  /* 0x0000007c7b7c7221 */ /* 0x000fc60000000000 */
[----:B------:R0:W-:Y:S01]  /*134c0*/  STL [R1+0x214], R0 ;  /* 0x0002140001007387 */ /* 0x0001e20000100800 */
[----:B------:R-:W-:-:S03]  /*134d0*/  FADD R126, R125, R126 ;  /* 0x0000007e7d7e7221 */ /* 0x000fc60000000000 */
[----:B0-----:R-:W4:Y:S04]  /*134e0*/  LDL.LU R0, [R1+0x25c] ;  /* 0x00025c0001007983 */ /* 0x001f280000300800 */
[----:B------:R-:W4:Y:S04]  /*134f0*/  LDL.LU R121, [R1+0x4e0] ;  /* 0x0004e00001797983 */ /* 0x000f280000300800 */
[----:B------:R0:W-:Y:S01]  /*13500*/  STL [R1+0x218], R122 ;  /* 0x0002187a01007387 */ /* 0x0001e20000100800 */
[----:B------:R-:W-:Y:S01]  /*13510*/  FADD R128, R127, R128 ;  /* 0x000000807f807221 */ /* 0x000fe20000000000 */
[----:B------:R-:W-:-:S02]  /*13520*/  FADD R139, R129, R139 ;  /* 0x0000008b818b7221 */ /* 0x000fc40000000000 */
[----:B0-----:R-:W4:Y:S04]  /*13530*/  LDL.LU R122, [R1+0x4dc] ;  /* 0x0004dc00017a7983 */ /* 0x001f280000300800 */
[----:B------:R-:W4:Y:S04]  /*13540*/  LDL.LU R123, [R1+0x4d8] ;  /* 0x0004d800017b7983 */ /* 0x000f280000300800 */
[----:B------:R0:W-:Y:S01]  /*13550*/  STL [R1+0x21c], R124 ;  /* 0x00021c7c01007387 */ /* 0x0001e20000100800 */
[----:B------:R-:W-:-:S03]  /*13560*/  FADD R140, R130, R140 ;  /* 0x0000008c828c7221 */ /* 0x000fc60000000000 */
        /* <DEDUP_REMOVED lines=34> */
[----:B------:R0:W-:Y:S04]  /*13790*/  STL [R1+0x240], R145 ;  /* 0x0002409101007387 */ /* 0x0001e80000100800 */
[----:B0-----:R-:W4:Y:S04]  /*137a0*/  LDL.LU R145, [R1+0x278] ;  /* 0x0002780001917983 */ /* 0x001f280000300800 */
[----:B------:R-:W4:Y:S04]  /*137b0*/  LDL.LU R136, [R1+0x4a4] ;  /* 0x0004a40001887983 */ /* 0x000f280000300800 */
[----:B------:R0:W-:Y:S04]  /*137c0*/  STL [R1+0x244], R146 ;  /* 0x0002449201007387 */ /* 0x0001e80000100800 */
[----:B0-----:R-:W4:Y:S04]  /*137d0*/  LDL.LU R146, [R1+0x27c] ;  /* 0x00027c0001927983 */ /* 0x001f280000300800 */
[----:B------:R-:W4:Y:S04]  /*137e0*/  LDL.LU R137, [R1+0x4a0] ;  /* 0x0004a00001897983 */ /* 0x000f280000300800 */
[----:B------:R0:W-:Y:S04]  /*137f0*/  STL [R1+0x248], R147 ;  /* 0x0002489301007387 */ /* 0x0001e80000100800 */
[----:B0-----:R-:W4:Y:S04]  /*13800*/  LDL.LU R147, [R1+0x280] ;  /* 0x0002800001937983 */ /* 0x001f280000300800 */
[----:B------:R-:W4:Y:S01]  /*13810*/  LDL.LU R138, [R1+0x49c] ;  /* 0x00049c00018a7983 */ /* 0x000f220000300800 */
[----:B---3--:R-:W-:-:S03]  /*13820*/  FADD R149, R24, R149 ;  /* 0x0000009518957221 */ /* 0x008fc60000000000 */
[----:B------:R0:W-:Y:S04]  /*13830*/  STL [R1+0x24c], R148 ;  /* 0x00024c9401007387 */ /* 0x0001e80000100800 */
[----:B0-----:R-:W3:Y:S04]  /*13840*/  LDL.LU R148, [R1+0x284] ;  /* 0x0002840001947983 */ /* 0x001ee80000300800 */
[----:B------:R0:W-:Y:S01]  /*13850*/  STL [R1+0x250], R149 ;  /* 0x0002509501007387 */ /* 0x0001e20000100800 */
[----:B--2---:R-:W-:-:S03]  /*13860*/  FADD R150, R25, R150 ;  /* 0x0000009619967221 */ /* 0x004fc60000000000 */
[----:B0-----:R-:W2:Y:S04]  /*13870*/  LDL.LU R149, [R1+0x288] ;  /* 0x0002880001957983 */ /* 0x001ea80000300800 */
[----:B------:R0:W-:Y:S04]  /*13880*/  STL [R1+0x254], R150 ;  /* 0x0002549601007387 */ /* 0x0001e80000100800 */
[----:B0-----:R-:W2:Y:S01]  /*13890*/  LDL.LU R150, [R1+0x28c] ;  /* 0x00028c0001967983 */ /* 0x001ea20000300800 */
[----:B----4-:R-:W-:-:S05]  /*138a0*/  FADD R151, R26, R151 ;  /* 0x000000971a977221 */ /* 0x010fca0000000000 */
[----:B------:R0:W-:Y:S04]  /*138b0*/  STL [R1+0x258], R151 ;  /* 0x0002589701007387 */ /* 0x0001e80000100800 */
[----:B0-----:R-:W4:Y:S01]  /*138c0*/  LDL.LU R151, [R1+0x290] ;  /* 0x0002900001977983 */ /* 0x001f220000300800 */
[----:B------:R-:W-:-:S03]  /*138d0*/  FADD R0, R27, R0 ;  /* 0x000000001b007221 */ /* 0x000fc60000000000 */
[----:B------:R-:W4:Y:S04]  /*138e0*/  LDL.LU R27, [R1+0x2c8] ;  /* 0x0002c800011b7983 */ /* 0x000f280000300800 */
[----:B------:R-:W4:Y:S04]  /*138f0*/  LDL.LU R26, [R1+0x2cc] ;  /* 0x0002cc00011a7983 */ /* 0x000f280000300800 */
[----:B------:R-:W4:Y:S04]  /*13900*/  LDL.LU R25, [R1+0x2d0] ;  /* 0x0002d00001197983 */ /* 0x000f280000300800 */
[----:B------:R0:W-:Y:S04]  /*13910*/  STL [R1+0x25c], R0 ;  /* 0x00025c0001007387 */ /* 0x0001e80000100800 */
[----:B------:R-:W4:Y:S04]  /*13920*/  LDL.LU R24, [R1+0x2d4] ;  /* 0x0002d40001187983 */ /* 0x000f280000300800 */
[----:B0-----:R-:W4:Y:S01]  /*13930*/  LDL.LU R0, [R1+0x2d8] ;  /* 0x0002d80001007983 */ /* 0x001f220000300800 */
[----:B------:R-:W-:-:S05]  /*13940*/  FADD R139, R28, R139 ;  /* 0x0000008b1c8b7221 */ /* 0x000fca0000000000 */
[----:B------:R0:W-:Y:S04]  /*13950*/  STL [R1+0x260], R139 ;  /* 0x0002608b01007387 */ /* 0x0001e80000100800 */
[----:B0-----:R-:W4:Y:S01]  /*13960*/  LDL.LU R139, [R1+0x498] ;  /* 0x00049800018b7983 */ /* 0x001f220000300800 */
[----:B------:R-:W-:-:S03]  /*13970*/  FADD R140, R29, R140 ;  /* 0x0000008c1d8c7221 */ /* 0x000fc60000000000 */
[----:B------:R-:W4:Y:S04]  /*13980*/  LDL.LU R28, [R1+0x2c4] ;  /* 0x0002c400011c7983 */ /* 0x000f280000300800 */
        /* <DEDUP_REMOVED lines=30> */
[----:B---3--:R-:W-:-:S03]  /*13b70*/  FADD R148, R37, R148 ;  /* 0x0000009425947221 */ /* 0x008fc60000000000 */
[----:B------:R-:W3:Y:S04]  /*13b80*/  LDL.LU R36, [R1+0x2a4] ;  /* 0x0002a40001247983 */ /* 0x000ee80000300800 */
[----:B------:R0:W-:Y:S01]  /*13b90*/  STL [R1+0x284], R148 ;  /* 0x0002849401007387 */ /* 0x0001e20000100800 */
[----:B--2---:R-:W-:-:S03]  /*13ba0*/  FADD R149, R38, R149 ;  /* 0x0000009526957221 */ /* 0x004fc60000000000 */
[----:B0-----:R-:W2:Y:S04]  /*13bb0*/  LDL.LU R148, [R1+0x474] ;  /* 0x0004740001947983 */ /* 0x001ea80000300800 */
[----:B------:R-:W2:Y:S04]  /*13bc0*/  LDL.LU R37, [R1+0x2a0] ;  /* 0x0002a00001257983 */ /* 0x000ea80000300800 */
[----:B------:R0:W-:Y:S01]  /*13bd0*/  STL [R1+0x288], R149 ;  /* 0x0002889501007387 */ /* 0x0001e20000100800 */
[----:B------:R-:W-:-:S03]  /*13be0*/  FADD R150, R39, R150 ;  /* 0x0000009627967221 */ /* 0x000fc60000000000 */
[----:B0-----:R-:W2:Y:S04]  /*13bf0*/  LDL.LU R149, [R1+0x470] ;  /* 0x0004700001957983 */ /* 0x001ea80000300800 */
[----:B------:R-:W2:Y:S04]  /*13c00*/  LDL.LU R38, [R1+0x29c] ;  /* 0x00029c0001267983 */ /* 0x000ea80000300800 */
[----:B------:R0:W-:Y:S01]  /*13c10*/  STL [R1+0x28c], R150 ;  /* 0x00028c9601007387 */ /* 0x0001e20000100800 */
[----:B----4-:R-:W-:-:S03]  /*13c20*/  FADD R151, R40, R151 ;  /* 0x0000009728977221 */ /* 0x010fc60000000000 */
[----:B0-----:R-:W4:Y:S04]  /*13c30*/  LDL.LU R150, [R1+0x46c] ;  /* 0x00046c0001967983 */ /* 0x001f280000300800 */
[----:B------:R-:W4:Y:S04]  /*13c40*/  LDL.LU R39, [R1+0x298] ;  /* 0x0002980001277983 */ /* 0x000f280000300800 */
[----:B------:R0:W-:Y:S04]  /*13c50*/  STL [R1+0x290], R151 ;  /* 0x0002909701007387 */ /* 0x0001e80000100800 */
[----:B0-----:R-:W4:Y:S04]  /*13c60*/  LDL.LU R151, [R1+0x468] ;  /* 0x0004680001977983 */ /* 0x001f280000300800 */
[----:B------:R-:W4:Y:S01]  /*13c70*/  LDL.LU R40, [R1+0x294] ;  /* 0x0002940001287983 */ /* 0x000f220000300800 */
        /* <DEDUP_REMOVED lines=13> */
[----:B---3--:R-:W-:Y:S01]  /*13d50*/  FADD R36, R45, R36 ;  /* 0x000000242d247221 */ /* 0x008fe20000000000 */
[----:B--2---:R-:W-:Y:S01]  /*13d60*/  FADD R37, R44, R37 ;  /* 0x000000252c257221 */ /* 0x004fe20000000000 */
[----:B------:R-:W-:Y:S01]  /*13d70*/  FADD R38, R43, R38 ;  /* 0x000000262b267221 */ /* 0x000fe20000000000 */
[----:B----4-:R-:W-:Y:S01]  /*13d80*/  FADD R39, R42, R39 ;  /* 0x000000272a277221 */ /* 0x010fe20000000000 */
[----:B------:R-:W-:-:S05]  /*13d90*/  FADD R40, R41, R40 ;  /* 0x0000002829287221 */ /* 0x000fca0000000000 */
[----:B------:R0:W-:Y:S04]  /*13da0*/  STL [R1+0x294], R40 ;  /* 0x0002942801007387 */ /* 0x0001e80000100800 */
        /* <DEDUP_REMOVED lines=14> */
[----:B------:R-:W4:Y:S04]  /*13e90*/  LDL.LU R53, [R1+0x2dc] ;  /* 0x0002dc0001357983 */ /* 0x000f280000300800 */
[----:B------:R4:W-:Y:S04]  /*13ea0*/  STL [R1+0x2d0], R25 ;  /* 0x0002d01901007387 */ /* 0x0009e80000100800 */
[----:B------:R-:W4:Y:S04]  /*13eb0*/  LDL.LU R52, [R1+0x2e0] ;  /* 0x0002e00001347983 */ /* 0x000f280000300800 */
[----:B------:R4:W-:Y:S04]  /*13ec0*/  STL [R1+0x2d4], R24 ;  /* 0x0002d41801007387 */ /* 0x0009e80000100800 */
        /* <DEDUP_REMOVED lines=14> */
[----:B--2---:R-:W2:Y:S04]  /*13fb0*/  LDL.LU R38, [R1+0x318] ;  /* 0x0003180001267983 */ /* 0x004ea80000300800 */
        /* <DEDUP_REMOVED lines=14> */
[----:B------:R-:W4:Y:S01]  /*140a0*/  LDL.LU R0, [R1+0x354] ;  /* 0x0003540001007983 */ /* 0x000f220000300800 */
[----:B------:R-:W-:Y:S01]  /*140b0*/  FADD R53, R59, R53 ;  /* 0x000000353b357221 */ /* 0x000fe20000000000 */
        /* <DEDUP_REMOVED lines=242> */
[----:B------:R-:W-:Y:S01]  /*14fe0*/  FADD R24, R150, R24 ;  /* 0x0000001896187221 */ /* 0x000fe20000000000 */
[----:B------:R-:W-:-:S05]  /*14ff0*/  FADD R0, R0, R151 ;  /* 0x0000009700007221 */ /* 0x000fca0000000000 */
[----:B------:R1:W-:Y:S04]  /*15000*/  STL [R1+0x44c], R0 ;  /* 0x00044c0001007387 */ /* 0x0003e80000100800 */
[----:B------:R1:W-:Y:S04]  /*15010*/  STL [R1+0x444], R25 ;  /* 0x0004441901007387 */ /* 0x0003e80000100800 */
[----:B------:R1:W-:Y:S02]  /*15020*/  STL [R1+0x448], R24 ;  /* 0x0004481801007387 */ /* 0x0003e40000100800 */
.L_x_28:
[----:B01----:R-:W0:Y:S02]  /*15030*/  LDC R0, c[0x0][0x28c] ;  /* 0x0000a300ff007b82 */ /* 0x003e240000000800 */
[----:B0-----:R-:W-:-:S13]  /*15040*/  ISETP.GE.AND P0, PT, R0, 0x1, PT ;  /* 0x000000010000780c */ /* 0x001fda0003f06270 */
[----:B------:R-:W-:Y:S05]  /*15050*/  @!P0 BRA `(.L_x_29) ;  /* 0x0000000000488947 */ /* 0x000fea0003800000 */
[----:B------:R-:W-:-:S06]  /*15060*/  UISETP.NE.AND UP0, UPT, UR22, 0x3, UPT ;  /* 0x000000031600788c */ /* 0x000fcc000bf05270 */
[----:B------:R-:W-:-:S13]  /*15070*/  PLOP3.LUT P0, PT, PT, PT, UP0, 0x80, 0x0 ;  /* 0x000000000000781c */ /* 0x000fda0003f0f008 */
[----:B------:R-:W-:Y:S05]  /*15080*/  @!P0 BRA `(.L_x_30) ;  /* 0x0000000000048947 */ /* 0x000fea0003800000 */
[----:B------:R-:W-:Y:S01]  /*15090*/  BPT.TRAP 0x1 ;  /* 0x000000040000795c */ /* 0x000fe20000300000 */
.L_x_30:
[----:B------:R-:W-:-:S04]  /*150a0*/  UISETP.LT.AND UP0, UPT, UR10, 0x1, UPT ;  /* 0x000000010a00788c */ /* 0x000fc8000bf01270 */
[----:B------:R-:W-:Y:S02]  /*150b0*/  USEL UR8, UR10, 0x1, UP0 ;  /* 0x000000010a087887 */ /* 0x000fe40008000000 */
[----:B------:R-:W-:Y:S02]  /*150c0*/  UISETP.GT.U32.AND UP0, UPT, UR13, 0x1, UPT ;  /* 0x000000010d00788c */ /* 0x000fe4000bf04070 */
[----:B------:R-:W-:-:S04]  /*150d0*/  UIADD3 UR8, UR5, UR10, -UR8 ;  /* 0x0000000a05087290 */ /* 0x000fc8000fffe808 */
[----:B------:R-:W-:Y:S01]  /*150e0*/  UIMAD.WIDE.U32 UR6, UR8, -0x55555555, URZ ;  /* 0xaaaaaaab080678a5 */ /* 0x000fe2000f8e003f */
[----:B------:R-:W-:-:S03]  /*150f0*/  PLOP3.LUT P0, PT, PT, PT, UP0, 0x80, 0x0 ;  /* 0x000000000000781c */ /* 0x000fc60003f0f008 */
[----:B------:R-:W-:-:S04]  /*15100*/  USHF.R.U32.HI UR6, URZ, 0x2, UR7 ;  /* 0x000000023f067899 */ /* 0x000fc80008011607 */
[----:B------:R-:W-:-:S04]  /*15110*/  UIMAD UR8, UR6, -0x6, UR8 ;  /* 0xfffffffa060878a4 */ /* 0x000fc8000f8e0208 */
[----:B------:R-:W-:-:S04]  /*15120*/  ULEA UR8, UR8, UR12, 0x3 ;  /* 0x0000000c08087291 */ /* 0x000fc8000f8e183f */
[----:B------:R-:W-:-:S04]  /*15130*/  UIADD3 UR8, UR8, 0x30, URZ ;  /* 0x0000003008087890 */ /* 0x000fc8000fffe03f */
[----:B------:R-:W-:-:S09]  /*15140*/  UPRMT UR8, URZ, 0x654, UR8 ;  /* 0x000006543f087896 */ /* 0x000fd20008000008 */
[----:B------:R-:W-:Y:S01]  /*15150*/  SYNCS.ARRIVE.TRANS64.RED.A1T0 RZ, [UR8], RZ ;  /* 0x000000ffffff79a7 */ /* 0x000fe20008100408 */
[----:B------:R-:W-:Y:S05]  /*15160*/  @P0 BRA `(.L_x_29) ;  /* 0x0000000000040947 */ /* 0x000fea0003800000 */
[----:B------:R-:W-:Y:S01]  /*15170*/  BPT.TRAP 0x1 ;  /* 0x000000040000795c */ /* 0x000fe20000300000 */
.L_x_29:
[----:B------:R-:W3:Y:S01]  /*15180*/  LDL.LU R28, [R1+0x45c] ;  /* 0x00045c00011c7983 */ /* 0x000ee20000300800 */
[----:B------:R-:W0:Y:S01]  /*15190*/  LDC R25, c[0x0][0x288] ;  /* 0x0000a200ff197b82 */ /* 0x000e220000000800 */
[----:B------:R-:W1:Y:S01]  /*151a0*/  S2R R27, SR_TID.X ;  /* 0x00000000001b7919 */ /* 0x000e620000002100 */
[----:B------:R-:W-:Y:S01]  /*151b0*/  UIADD3 UR8, UR10, UR5, URZ ;  /* 0x000000050a087290 */ /* 0x000fe2000fffe03f */
[----:B------:R-:W-:Y:S01]  /*151c0*/  ULDC UR6, c[0x0][0x284] ;  /* 0x0000a10000067ab9 */ /* 0x000fe20000000800 */
[----:B------:R-:W4:Y:S01]  /*151d0*/  LDL.LU R26, [R1+0x458] ;  /* 0x00045800011a7983 */ /* 0x000f220000300800 */
[----:B------:R-:W-:Y:S01]  /*151e0*/  USHF.R.S32.HI UR11, URZ, 0x1f, UR9 ;  /* 0x0000001f3f0b7899 */ /* 0x000fe20008011409 */
[----:B------:R-:W-:Y:S01]  /*151f0*/  IMAD.MOV.U32 R41, RZ, RZ, -0x1 ;  /* 0xffffffffff297424 */ /* 0x000fe200078e00ff */
[----:B------:R-:W-:Y:S01]  /*15200*/  UISETP.GT.U32.AND UP0, UPT, UR8, 0x5, UPT ;  /* 0x000000050800788c */ /* 0x000fe2000bf04070 */
[----:B------:R-:W-:Y:S01]  /*15210*/  ULDC.64 UR16, c[0x0][0x5d0] ;  /* 0x0001740000107ab9 */ /* 0x000fe20000000a00 */
[----:B------:R-:W-:-:S02]  /*15220*/  UISETP.GE.U32.AND UP1, UPT, UR10, 0x6, UPT ;  /* 0x000000060a00788c */ /* 0x000fc4000bf26070 */
[----:B------:R-:W-:Y:S02]  /*15230*/  UIMAD UR5, UR11, UR16, URZ ;  /* 0x000000100b0572a4 */ /* 0x000fe4000f8e023f */
[----:B------:R-:W-:Y:S01]  /*15240*/  UISETP.LT.U32.AND UP0, UPT, UR10, 0x6, UP0 ;  /* 0x000000060a00788c */ /* 0x000fe20008701070 */
[C---:B-1----:R-:W-:Y:S01]  /*15250*/  LOP3.LUT R24, R27.reuse, 0x3, RZ, 0xc0, !PT ;  /* 0x000000031b187812 */ /* 0x042fe200078ec0ff */
[----:B------:R-:W-:Y:S01]  /*15260*/  IMAD.SHL.U32 R32, R27, 0x2, RZ ;  /* 0x000000021b207824 */ /* 0x000fe200078e00ff */
[----:B------:R-:W-:-:S03]  /*15270*/  SHF.R.U32.HI R34, RZ, 0x7, R27 ;  /* 0x00000007ff227819 */ /* 0x000fc6000001161b */
[----:B0-----:R-:W-:Y:S01]  /*15280*/  IMAD R24, R24, -0x2, R25 ;  /* 0xfffffffe18187824 */ /* 0x001fe200078e0219 */
[----:B------:R-:W-:Y:S02]  /*15290*/  LOP3.LUT R34, R34, 0x1, RZ, 0xc0, !PT ;  /* 0x0000000122227812 */ /* 0x000fe400078ec0ff */
[----:B------:R-:W-:-:S03]  /*152a0*/  LOP3.LUT R32, R32, 0x6, RZ, 0xc0, !PT ;  /* 0x0000000620207812 */ /* 0x000fc600078ec0ff */
[----:B------:R-:W-:Y:S02]  /*152b0*/  IMAD.SHL.U32 R35, R34, 0x40, RZ ;  /* 0x0000004022237824 */ /* 0x000fe400078e00ff */
[----:B---3--:R-:W-:-:S04]  /*152c0*/  IMAD.WIDE R36, R28, 0x100, RZ ;  /* 0x000001001c247825 */ /* 0x008fc800078e02ff */
[----:B----4-:R-:W-:Y:S01]  /*152d0*/  IMAD.SHL.U32 R0, R26, 0x100, RZ ;  /* 0x000001001a007824 */ /* 0x010fe200078e00ff */
[----:B------:R-:W-:Y:S01]  /*152e0*/  PRMT R32, R32, 0x6540, R26 ;  /* 0x0000654020207816 */ /* 0x000fe2000000001a */
[----:B------:R-:W-:-:S03]  /*152f0*/  IMAD.U32 R26, RZ, RZ, UR16 ;  /* 0x00000010ff1a7e24 */ /* 0x000fc6000f8e00ff */
[----:B------:R-:W-:Y:S01]  /*15300*/  ISETP.GE.AND P0, PT, R0, R25, PT ;  /* 0x000000190000720c */ /* 0x000fe20003f06270 */
[----:B------:R-:W-:Y:S01]  /*15310*/  IMAD.IADD R0, R24, 0x1, -R0 ;  /* 0x0000000118007824 */ /* 0x000fe200078e0a00 */
[----:B------:R-:W-:Y:S02]  /*15320*/  SHF.R.U32.HI R24, RZ, 0x2, R27 ;  /* 0x00000002ff187819 */ /* 0x000fe4000001161b */
[----:B------:R-:W-:Y:S02]  /*15330*/  LOP3.LUT R25, R27, 0x60, RZ, 0xc0, !PT ;  /* 0x000000601b197812 */ /* 0x000fe400078ec0ff */
[----:B------:R-:W-:Y:S02]  /*15340*/  LOP3.LUT R24, R24, 0x7, RZ, 0xc0, !PT ;  /* 0x0000000718187812 */ /* 0x000fe400078ec0ff */
[----:B------:R-:W-:Y:S02]  /*15350*/  SHF.R.U32.HI R25, RZ, 0x1, R25 ;  /* 0x00000001ff197819 */ /* 0x000fe40000011619 */
[----:B------:R-:W-:-:S02]  /*15360*/  LOP3.LUT R35, R35, 0x40, R24, 0xe2, !PT ;  /* 0x0000004023237812 */ /* 0x000fc400078ee218 */
[----:B------:R-:W-:Y:S02]  /*15370*/  IADD3 R24, RZ, -R25, -R24 ;  /* 0x80000019ff187210 */ /* 0x000fe40007ffe818 */
[----:B------:R-:W-:Y:S02]  /*15380*/  SHF.R.S32.HI R33, RZ, 0x1f, R32 ;  /* 0x0000001fff217819 */ /* 0x000fe40000011420 */
[----:B------:R-:W-:Y:S01]  /*15390*/  LOP3.LUT R35, R36, R35, R25, 0xfe, !PT ;  /* 0x0000002324237212 */ /* 0x000fe200078efe19 */
[----:B------:R-:W-:Y:S02]  /*153a0*/  IMAD R34, R34, -0x40, R24 ;  /* 0xffffffc022227824 */ /* 0x000fe400078e0218 */
[----:B------:R-:W-:Y:S02]  /*153b0*/  IMAD.SHL.U32 R24, R28, 0x100, RZ ;  /* 0x000001001c187824 */ /* 0x000fe400078e00ff */
[----:B------:R-:W-:-:S03]  /*153c0*/  IMAD.WIDE.U32 R26, R26, UR9, R32 ;  /* 0x000000091a1a7c25 */ /* 0x000fc6000f8e0020 */
[C---:B------:R-:W-:Y:S02]  /*153d0*/  IADD3 R34, -R24.reuse, UR6, R34 ;  /* 0x0000000618227c10 */ /* 0x040fe4000fffe122 */
[----:B------:R-:W-:Y:S01]  /*153e0*/  ISETP.GE.OR P0, PT, R24, UR6, P0 ;  /* 0x0000000618007c0c */ /* 0x000fe20008706670 */
[----:B------:R-:W-:-:S04]  /*153f0*/  UIMAD.WIDE.U32 UR6, UR8, -0x55555555, URZ ;  /* 0xaaaaaaab080678a5 */ /* 0x000fc8000f8e003f */
[----:B------:R-:W-:Y:S02]  /*15400*/  USHF.R.U32.HI UR6, URZ, 0x2, UR7 ;  /* 0x000000023f067899 */ /* 0x000fe40008011607 */
[----:B------:R-:W-:Y:S02]  /*15410*/  UIMAD UR7, UR9, UR17, UR5 ;  /* 0x00000011090772a4 */ /* 0x000fe4000f8e0205 */
[----:B------:R-:W-:-:S04]  /*15420*/  USEL UR5, URZ, 0x1, !UP0 ;  /* 0x000000013f057887 */ /* 0x000fc8000c000000 */
[----:B------:R-:W-:Y:S01]  /*15430*/  ULOP3.LUT UR4, UR4, UR5, URZ, 0x3c, !UPT ;  /* 0x0000000504047292 */ /* 0x000fe2000f8e3c3f */
[----:B------:R-:W-:Y:S01]  /*15440*/  VIADD R27, R27, UR7 ;  /* 0x000000071b1b7c36 */ /* 0x000fe20008000000 */
[----:B------:R-:W-:Y:S02]  /*15450*/  UIMAD UR5, UR6, -0x6, UR8 ;  /* 0xfffffffa060578a4 */ /* 0x000fe4000f8e0208 */
[----:B------:R-:W-:Y:S01]  /*15460*/  @UP1 ULOP3.LUT UR4, UR4, 0x1, UR6, 0x78, !UPT ;  /* 0x0000000104041892 */ /* 0x000fe2000f8e7806 */
[----:B------:R-:W-:Y:S11]  /*15470*/  @P0 BRA `(.L_x_31) ;  /* 0x0000012400ac0947 */ /* 0x000ff60003800000 */
[----:B------:R-:W0:Y:S01]  /*15480*/  LDC.64 R28, c[0x0][0x5c8] ;  /* 0x00017200ff1c7b82 */ /* 0x000e220000000a00 */
[----:B------:R-:W-:Y:S01]  /*15490*/  ULDC.64 UR6, c[0x0][0x5c0] ;  /* 0x0001700000067ab9 */ /* 0x000fe20000000a00 */
[----:B------:R-:W-:Y:S01]  /*154a0*/  BSSY B0, `(.L_x_31) ;  /* 0x0001268000007945 */ /* 0x000fe20003800000 */
[-C--:B0-----:R-:W-:Y:S01]  /*154b0*/  IMAD R24, R37, R28.reuse, RZ ;  /* 0x0000001c25187224 */ /* 0x081fe200078e02ff */
[----:B------:R-:W-:Y:S01]  /*154c0*/  SHF.L.U64.HI R38, R28, 0x3, R29 ;  /* 0x000000031c267819 */ /* 0x000fe2000001021d */
[----:B------:R-:W-:-:S04]  /*154d0*/  IMAD.WIDE.U32 R26, R35, R28, R26 ;  /* 0x0000001c231a7225 */ /* 0x000fc800078e001a */
[----:B------:R-:W-:Y:S01]  /*154e0*/  IMAD R24, R35, R29, R24 ;  /* 0x0000001d23187224 */ /* 0x000fe200078e0218 */
[C---:B------:R-:W-:Y:S01]  /*154f0*/  LEA R30, P2, R28.reuse, R26, 0x7 ;  /* 0x0000001a1c1e7211 */ /* 0x040fe200078438ff */
[----:B------:R-:W-:Y:S02]  /*15500*/  IMAD.SHL.U32 R25, R28, 0x8, RZ ;  /* 0x000000081c197824 */ /* 0x000fe400078e00ff */
[----:B------:R-:W-:Y:S01]  /*15510*/  IMAD.IADD R27, R27, 0x1, R24 ;  /* 0x000000011b1b7824 */ /* 0x000fe200078e0218 */
[C---:B------:R-:W-:Y:S02]  /*15520*/  IADD3 R24, P5, R26.reuse, UR6, RZ ;  /* 0x000000061a187c10 */ /* 0x040fe4000ffbe0ff */
[----:B------:R-:W-:Y:S02]  /*15530*/  IADD3 R26, P0, P1, R26, UR6, R25 ;  /* 0x000000061a1a7c10 */ /* 0x000fe4000f91e019 */
[----:B------:R-:W-:Y:S02]  /*15540*/  LEA.HI.X R31, R28, R27, R29, 0x7, P2 ;  /* 0x0000001b1c1f7211 */ /* 0x000fe400010f3c1d */
[----:B------:R-:W-:-:S02]  /*15550*/  IADD3 R28, P2, P3, R30, UR6, R25 ;  /* 0x000000061e1c7c10 */ /* 0x000fc4000fb5e019 */
[----:B------:R-:W-:Y:S02]  /*15560*/  IADD3.X R25, R27, UR7, RZ, P5, !PT ;  /* 0x000000071b197c10 */ /* 0x000fe4000affe4ff */
[----:B------:R-:W-:Y:S02]  /*15570*/  FSETP.NEU.AND P5, PT, RZ, UR21, PT ;  /* 0x00000015ff007c0b */ /* 0x000fe4000bfad000 */
[----:B------:R-:W-:Y:S02]  /*15580*/  IADD3 R30, P6, R30, UR6, RZ ;  /* 0x000000061e1e7c10 */ /* 0x000fe4000ffde0ff */
[--C-:B------:R-:W-:Y:S02]  /*15590*/  IADD3.X R29, R31, UR7, R38.reuse, P2, P3 ;  /* 0x000000071f1d7c10 */ /* 0x100fe400097e6426 */
[----:B------:R-:W-:Y:S02]  /*155a0*/  IADD3.X R27, R27, UR7, R38, P0, P1 ;  /* 0x000000071b1b7c10 */ /* 0x000fe400087e2426 */
[----:B------:R-:W-:-:S05]  /*155b0*/  IADD3.X R31, R31, UR7, RZ, P6, !PT ;  /* 0x000000071f1f7c10 */ /* 0x000fca000b7fe4ff */
[----:B------:R-:W-:Y:S05]  /*155c0*/  @!P5 BRA `(.L_x_32) ;  /* 0x000000d800f4d947 */ /* 0x000fea0003800000 */
[----:B------:R-:W-:Y:S01]  /*155d0*/  ULDC.64 UR6, c[0x0][0x5b8] ;  /* 0x00016e0000067ab9 */ /* 0x000fe20000000a00 */
[----:B------:R-:W-:Y:S01]  /*155e0*/  BSSY B1, `(.L_x_33) ;  /* 0x0000013000017945 */ /* 0x000fe20003800000 */
[----:B------:R-:W-:Y:S01]  /*155f0*/  IMAD.U32 R38, RZ, RZ, UR6 ;  /* 0x00000006ff267e24 */ /* 0x000fe2000f8e00ff */
[----:B------:R-:W-:-:S03]  /*15600*/  UIMAD UR6, UR11, UR6, URZ ;  /* 0x000000060b0672a4 */ /* 0x000fc6000f8e023f */
[----:B------:R-:W-:Y:S01]  /*15610*/  IMAD.WIDE.U32 R32, R38, UR9, R32 ;  /* 0x0000000926207c25 */ /* 0x000fe2000f8e0020 */
[----:B------:R-:W-:-:S03]  /*15620*/  UIMAD UR6, UR9, UR7, UR6 ;  /* 0x00000007090672a4 */ /* 0x000fc6000f8e0206 */
[----:B------:R-:W-:Y:S01]  /*15630*/  IMAD.MOV.U32 R38, RZ, RZ, R32 ;  /* 0x000000ffff267224 */ /* 0x000fe200078e0020 */
[----:B------:R-:W-:Y:S02]  /*15640*/  ULDC.64 UR8, c[0x0][0x5a8] ;  /* 0x00016a0000087ab9 */ /* 0x000fe40000000a00 */
[----:B------:R-:W-:Y:S01]  /*15650*/  VIADD R39, R33, UR6 ;  /* 0x0000000621277c36 */ /* 0x000fe20008000000 */
[----:B------:R-:W-:Y:S02]  /*15660*/  ULDC.64 UR6, c[0x0][0x5b0] ;  /* 0x00016c0000067ab9 */ /* 0x000fe40000000a00 */
[----:B------:R-:W-:Y:S02]  /*15670*/  IMAD R40, R37, UR6, RZ ;  /* 0x0000000625287c24 */ /* 0x000fe4000f8e02ff */
[----:B------:R-:W-:-:S04]  /*15680*/  IMAD.WIDE.U32 R32, R35, UR6, R38 ;  /* 0x0000000623207c25 */ /* 0x000fc8000f8e0026 */
[----:B------:R-:W-:Y:S01]  /*15690*/  IMAD R40, R35, UR7, R40 ;  /* 0x0000000723287c24 */ /* 0x000fe2000f8e0228 */
[----:B------:R-:W-:-:S04]  /*156a0*/  IADD3 R32, P0, R32, UR8, RZ ;  /* 0x0000000820207c10 */ /* 0x000fc8000ff1e0ff */
[--C-:B------:R-:W-:Y:S02]  /*156b0*/  IADD3.X R33, R33, UR9, R40.reuse, P0, !PT ;  /* 0x0000000921217c10 */ /* 0x100fe400087fe428 */
[----:B------:R-:W-:Y:S02]  /*156c0*/  ISETP.GE.AND P0, PT, R34, 0x1, PT ;  /* 0x000000012200780c */ /* 0x000fe40003f06270 */
[----:B------:R-:W-:Y:S02]  /*156d0*/  PRMT R40, RZ, 0x7610, R40 ;  /* 0x00007610ff287816 */ /* 0x000fe40000000028 */
[----:B------:R-:W-:-:S13]  /*156e0*/  ISETP.LT.OR P1, PT, R0, 0x1, !P0 ;  /* 0x000000010000780c */ /* 0x000fda0004721670 */
[----:B------:R-:W-:Y:S05]  /*156f0*/  @P1 BRA `(.L_x_34) ;  /* 0x0000000000041947 */ /* 0x000fea0003800000 */
[----:B------:R0:W5:Y:S02]  /*15700*/  LDG.E.U8 R40, desc[UR14][R32.64] ;  /* 0x0000000e20287981 */ /* 0x000164000c1e1100 */
.L_x_34:
[----:B------:R-:W-:Y:S05]  /*15710*/  BSYNC B1 ;  /* 0x0000000000017941 */ /* 0x000fea0003800000 */
.L_x_33:
[----:B-----5:R-:W-:Y:S01]  /*15720*/  LOP3.LUT R40, R40, 0xff, RZ, 0xc0, !PT ;  /* 0x000000ff28287812 */ /* 0x020fe200078ec0ff */
[----:B------:R-:W-:Y:S03]  /*15730*/  BSSY B1, `(.L_x_35) ;  /* 0x000000b000017945 */ /* 0x000fe60003800000 */
[----:B------:R-:W-:-:S05]  /*15740*/  F2FP.F16.E5M2.UNPACK_B R40, R40 ;  /* 0x00000028ff28723e */ /* 0x000fca00020004ff */
[----:B------:R-:W-:-:S05]  /*15750*/  HADD2.F32 R40, -RZ, R40.H0_H0 ;  /* 0x20000028ff287230 */ /* 0x000fca0000004100 */
[----:B------:R-:W-:-:S04]  /*15760*/  FMUL R40, R40, UR21 ;  /* 0x0000001528287c20 */ /* 0x000fc80008400000 */
[----:B------:R-:W-:-:S05]  /*15770*/  FFMA R2, R2, UR20, R40 ;  /* 0x0000001402027c23 */ /* 0x000fca0008000028 */
[----:B------:R-:W-:-:S05]  /*15780*/  F2FP.SATFINITE.E5M2.F32.PACK_AB_MERGE_C R2, RZ, R2, RZ ;  /* 0x00000002ff02723e */ /* 0x000fca00048060ff */
[----:B------:R1:W-:Y:S01]  /*15790*/  @!P1 STG.E.U8 desc[UR14][R24.64], R2 ;  /* 0x0000000218009986 */ /* 0x0003e2000c10110e */
[----:B------:R-:W-:Y:S02]  /*157a0*/  ISETP.LT.OR P1, PT, R0, 0x2, !P0 ;  /* 0x000000020000780c */ /* 0x000fe40004721670 */
[----:B-1----:R-:W-:-:S11]  /*157b0*/  PRMT R2, RZ, 0x7610, R2 ;  /* 0x00007610ff027816 */ /* 0x002fd60000000002 */
[----:B------:R-:W-:Y:S05]  /*157c0*/  @P1 BRA `(.L_x_36) ;  /* 0x0000000000041947 */ /* 0x000fea0003800000 */
[----:B------:R1:W5:Y:S02]  /*157d0*/  LDG.E.U8 R2, desc[UR14][R32.64+0x1] ;  /* 0x0000010e20027981 */ /* 0x000364000c1e1100 */
.L_x_36:
[----:B------:R-:W-:Y:S05]  /*157e0*/  BSYNC B1 ;  /* 0x0000000000017941 */ /* 0x000fea0003800000 */
.L_x_35:
        /* <DEDUP_REMOVED lines=8> */
[----:B------:R-:W-:-:S05]  /*15870*/  IADD3 R2, P1, R35, 0x8, RZ ;  /* 0x0000000823027810 */ /* 0x000fca0007f3e0ff */
[----:B---3--:R-:W-:-:S04]  /*15880*/  IMAD.X R3, RZ, RZ, R37, P1 ;  /* 0x000000ffff037224 */ /* 0x008fc800008e0625 */
[----:B------:R-:W-:-:S04]  /*15890*/  IMAD R3, R3, UR6, RZ ;  /* 0x0000000603037c24 */ /* 0x000fc8000f8e02ff */
[C---:B------:R-:W-:Y:S02]  /*158a0*/  IMAD R40, R2.reuse, UR7, R3 ;  /* 0x0000000702287c24 */ /* 0x040fe4000f8e0203 */
[----:B------:R-:W-:-:S03]  /*158b0*/  IMAD.WIDE.U32 R2, R2, UR6, R38 ;  /* 0x0000000602027c25 */ /* 0x000fc6000f8e0026 */
[----:B------:R-:W-:-:S04]  /*158c0*/  IADD3 R2, P1, R2, UR8, RZ ;  /* 0x0000000802027c10 */ /* 0x000fc8000ff3e0ff */
[--C-:B------:R-:W-:Y:S02]  /*158d0*/  IADD3.X R3, R3, UR9, R40.reuse, P1, !PT ;  /* 0x0000000903037c10 */ /* 0x100fe40008ffe428 */
[----:B------:R-:W-:Y:S02]  /*158e0*/  ISETP.GE.AND P1, PT, R34, 0x9, PT ;  /* 0x000000092200780c */ /* 0x000fe40003f26270 */
[----:B------:R-:W-:Y:S02]  /*158f0*/  PRMT R40, RZ, 0x7610, R40 ;  /* 0x00007610ff287816 */ /* 0x000fe40000000028 */
[----:B------:R-:W-:-:S13]  /*15900*/  ISETP.LT.OR P2, PT, R0, 0x1, !P1 ;  /* 0x000000010000780c */ /* 0x000fda0004f41670 */
[----:B------:R-:W-:Y:S05]  /*15910*/  @P2 BRA `(.L_x_38) ;  /* 0x0000000000042947 */ /* 0x000fea0003800000 */
[----:B------:R3:W5:Y:S02]  /*15920*/  LDG.E.U8 R40, desc[UR14][R2.64] ;  /* 0x0000000e02287981 */ /* 0x000764000c1e1100 */
.L_x_38:
[----:B------:R-:W-:Y:S05]  /*15930*/  BSYNC B1 ;  /* 0x0000000000017941 */ /* 0x000fea0003800000 */
.L_x_37:
        /* <DEDUP_REMOVED lines=9> */
[----:B----4-:R-:W-:-:S11]  /*159d0*/  PRMT R4, RZ, 0x7610, R4 ;  /* 0x00007610ff047816 */ /* 0x010fd60000000004 */
[----:B------:R-:W-:Y:S05]  /*159e0*/  @P2 BRA `(.L_x_40) ;  /* 0x0000000000042947 */ /* 0x000fea0003800000 */
[----:B------:R4:W5:Y:S02]  /*159f0*/  LDG.E.U8 R4, desc[UR14][R2.64+0x1] ;  /* 0x0000010e02047981 */ /* 0x000964000c1e1100 */
.L_x_40:
[----:B------:R-:W-:Y:S05]  /*15a00*/  BSYNC B1 ;  /* 0x0000000000017941 */ /* 0x000fea0003800000 */
.L_x_39:
[----:B-----5:R-:W-:Y:S01]  /*15a10*/  LOP3.LUT R4, R4, 0xff, RZ, 0xc0, !PT ;  /* 0x000000ff04047812 */ /* 0x020fe200078ec0ff */
[----:B------:R-:W-:Y:S01]  /*15a20*/  BSSY B1, `(.L_x_41) ;  /* 0x000000b000017945 */ /* 0x000fe20003800000 */
[----:B------:R-:W-:Y:S02]  /*15a30*/  ISETP.LT.OR P3, PT, R0, 0x9, !P0 ;  /* 0x000000090000780c */ /* 0x000fe40004761670 */
[----:B------:R-:W-:-:S05]  /*15a40*/  F2FP.F16.E5M2.UNPACK_B R4, R4 ;  /* 0x00000004ff04723e */ /* 0x000fca00020004ff */
[----:B------:R-:W-:-:S05]  /*15a50*/  HADD2.F32 R4, -RZ, R4.H0_H0 ;  /* 0x20000004ff047230 */ /* 0x000fca0000004100 */
[----:B------:R-:W-:-:S04]  /*15a60*/  FMUL R4, R4, UR21 ;  /* 0x0000001504047c20 */ /* 0x000fc80008400000 */
[--C-:B------:R-:W-:Y:S01]  /*15a70*/  FFMA R5, R5, UR20, R4.reuse ;  /* 0x0000001405057c23 */ /* 0x100fe20008000004 */
[----:B------:R-:W-:-:S04]  /*15a80*/  PRMT R4, RZ, 0x7610, R4 ;  /* 0x00007610ff047816 */ /* 0x000fc80000000004 */
[----:B------:R-:W-:-:S05]  /*15a90*/  F2FP.SATFINITE.E5M2.F32.PACK_AB_MERGE_C R5, RZ, R5, RZ ;  /* 0x00000005ff05723e */ /* 0x000fca00048060ff */
[----:B------:R0:W-:Y:S01]  /*15aa0*/  @!P2 STG.E.U8 desc[UR14][R26.64+0x1], R5 ;  /* 0x000001051a00a986 */ /* 0x0001e2000c10110e */
[----:B------:R-:W-:Y:S05]  /*15ab0*/  @P3 BRA `(.L_x_42) ;  /* 0x0000000000043947 */ /* 0x000fea0003800000 */
[----:B------:R0:W5:Y:S02]  /*15ac0*/  LDG.E.U8 R4, desc[UR14][R32.64+0x8] ;  /* 0x0000080e20047981 */ /* 0x000164000c1e1100 */
.L_x_42:
[----:B------:R-:W-:Y:S05]  /*15ad0*/  BSYNC B1 ;  /* 0x0000000000017941 */ /* 0x000fea0003800000 */
.L_x_41:
        /* <DEDUP_REMOVED lines=12> */
.L_x_44:
[----:B------:R-:W-:Y:S05]  /*15ba0*/  BSYNC B1 ;  /* 0x0000000000017941 */ /* 0x000fea0003800000 */
.L_x_43:
        /* <DEDUP_REMOVED lines=12> */
.L_x_46:
[----:B------:R-:W-:Y:S05]  /*15c70*/  BSYNC B1 ;  /* 0x0000000000017941 */ /* 0x000fea0003800000 */
.L_x_45:
        /* <DEDUP_REMOVED lines=12> */
.L_x_48:
[----:B------:R-:W-:Y:S05]  /*15d40*/  BSYNC B1 ;  /* 0x0000000000017941 */ /* 0x000fea0003800000 */
.L_x_47:
        /* <DEDUP_REMOVED lines=12> */
.L_x_50:
[----:B------:R-:W-:Y:S05]  /*15e10*/  BSYNC B1 ;  /* 0x0000000000017941 */ /* 0x000fea0003800000 */
.L_x_49:
        /* <DEDUP_REMOVED lines=12> */
.L_x_52:
[----:B------:R-:W-:Y:S05]  /*15ee0*/  BSYNC B1 ;  /* 0x0000000000017941 */ /* 0x000fea0003800000 */
.L_x_51:
        /* <DEDUP_REMOVED lines=12> */
.L_x_54:
[----:B------:R-:W-:Y:S05]  /*15fb0*/  BSYNC B1 ;  /* 0x0000000000017941 */ /* 0x000fea0003800000 */
.L_x_53:
        /* <DEDUP_REMOVED lines=12> */
.L_x_56:
[----:B------:R-:W-:Y:S05]  /*16080*/  BSYNC B1 ;  /* 0x0000000000017941 */ /* 0x000fea0003800000 */
.L_x_55:
        /* <DEDUP_REMOVED lines=12> */
.L_x_58:
[----:B------:R-:W-:Y:S05]  /*16150*/  BSYNC B1 ;  /* 0x0000000000017941 */ /* 0x000fea0003800000 */
.L_x_57:
        /* <DEDUP_REMOVED lines=12> */
.L_x_60:
[----:B------:R-:W-:Y:S05]  /*16220*/  BSYNC B1 ;  /* 0x0000000000017941 */ /* 0x000fea0003800000 */
.L_x_59:
        /* <DEDUP_REMOVED lines=12> */
.L_x_62:
[----:B------:R-:W-:Y:S05]  /*162f0*/  BSYNC B1 ;  /* 0x0000000000017941 */ /* 0x000fea0003800000 */
.L_x_61:
        /* <DEDUP_REMOVED lines=12> */
.L_x_64:
[----:B------:R-:W-:Y:S05]  /*163c0*/  BSYNC B1 ;  /* 0x0000000000017941 */ /* 0x000fea0003800000 */
.L_x_63:
        /* <DEDUP_REMOVED lines=12> */
.L_x_66:
[----:B------:R-:W-:Y:S05]  /*16490*/  BSYNC B1 ;  /* 0x0000000000017941 */ /* 0x000fea0003800000 */
.L_x_65:
        /* <DEDUP_REMOVED lines=12> */
.L_x_68:
[----:B------:R-:W-:Y:S05]  /*16560*/  BSYNC B1 ;  /* 0x0000000000017941 */ /* 0x000fea0003800000 */
.L_x_67:
        /* <DEDUP_REMOVED lines=12> */
.L_x_70:
[----:B------:R-:W-:Y:S05]  /*16630*/  BSYNC B1 ;  /* 0x0000000000017941 */ /* 0x000fea0003800000 */
.L_x_69:
        /* <DEDUP_REMOVED lines=12> */
.L_x_72:
[----:B------:R-:W-:Y:S05]  /*16700*/  BSYNC B1 ;  /* 0x0000000000017941 */ /* 0x000fea0003800000 */
.L_x_71:
        /* <DEDUP_REMOVED lines=12> */
.L_x_74:
[----:B------:R-:W-:Y:S05]  /*167d0*/  BSYNC B1 ;  /* 0x0000000000017941 */ /* 0x000fea0003800000 */
.L_x_73:
        /* <DEDUP_REMOVED lines=12> */
.L_x_76:
[----:B------:R-:W-:Y:S05]  /*168a0*/  BSYNC B1 ;  /* 0x0000000000017941 */ /* 0x000fea0003800000 */
.L_x_75:
        /* <DEDUP_REMOVED lines=12> */
.L_x_78:
[----:B------:R-:W-:Y:S05]  /*16970*/  BSYNC B1 ;  /* 0x0000000000017941 */ /* 0x000fea0003800000 */
.L_x_77:
        /* <DEDUP_REMOVED lines=12> */
.L_x_80:
[----:B------:R-:W-:Y:S05]  /*16a40*/  BSYNC B1 ;  /* 0x0000000000017941 */ /* 0x000fea0003800000 */
.L_x_79:
        /* <DEDUP_REMOVED lines=12> */
.L_x_82:
[----:B------:R-:W-:Y:S05]  /*16b10*/  BSYNC B1 ;  /* 0x0000000000017941 */ /* 0x000fea0003800000 */
.L_x_81:
        /* <DEDUP_REMOVED lines=12> */
.L_x_84:
[----:B------:R-:W-:Y:S05]  /*16be0*/  BSYNC B1 ;  /* 0x0000000000017941 */ /* 0x000fea0003800000 */
.L_x_83:
        /* <DEDUP_REMOVED lines=12> */
.L_x_86:
[----:B------:R-:W-:Y:S05]  /*16cb0*/  BSYNC B1 ;  /* 0x0000000000017941 */ /* 0x000fea0003800000 */
.L_x_85:
        /* <DEDUP_REMOVED lines=12> */
.L_x_88:
[----:B------:R-:W-:Y:S05]  /*16d80*/  BSYNC B1 ;  /* 0x0000000000017941 */ /* 0x000fea0003800000 */
.L_x_87:
        /* <DEDUP_REMOVED lines=12> */
.L_x_90:
[----:B------:R-:W-:Y:S05]  /*16e50*/  BSYNC B1 ;  /* 0x0000000000017941 */ /* 0x000fea0003800000 */
.L_x_89:
        /* <DEDUP_REMOVED lines=12> */
.L_x_92:
[----:B------:R-:W-:Y:S05]  /*16f20*/  BSYNC B1 ;  /* 0x0000000000017941 */ /* 0x000fea0003800000 */
.L_x_91:
        /* <DEDUP_REMOVED lines=12> */
.L_x_94:
[----:B------:R-:W-:Y:S05]  /*16ff0*/  BSYNC B1 ;  /* 0x0000000000017941 */ /* 0x000fea0003800000 */
.L_x_93:
        /* <DEDUP_REMOVED lines=12> */
.L_x_96:
[----:B------:R-:W-:Y:S05]  /*170c0*/  BSYNC B1 ;  /* 0x0000000000017941 */ /* 0x000fea0003800000 */
.L_x_95:
        /* <DEDUP_REMOVED lines=12> */
.L_x_98:
[----:B------:R-:W-:Y:S05]  /*17190*/  BSYNC B1 ;  /* 0x0000000000017941 */ /* 0x000fea0003800000 */
.L_x_97:
        /* <DEDUP_REMOVED lines=12> */
.L_x_100:
[----:B------:R-:W-:Y:S05]  /*17260*/  BSYNC B1 ;  /* 0x0000000000017941 */ /* 0x000fea0003800000 */
.L_x_99:
        /* <DEDUP_REMOVED lines=12> */
.L_x_102:
[----:B------:R-:W-:Y:S05]  /*17330*/  BSYNC B1 ;  /* 0x0000000000017941 */ /* 0x000fea0003800000 */
.L_x_101:
        /* <DEDUP_REMOVED lines=12> */
.L_x_104:
[----:B------:R-:W-:Y:S05]  /*17400*/  BSYNC B1 ;  /* 0x0000000000017941 */ /* 0x000fea0003800000 */
.L_x_103:
        /* <DEDUP_REMOVED lines=12> */
.L_x_106:
[----:B------:R-:W-:Y:S05]  /*174d0*/  BSYNC B1 ;  /* 0x0000000000017941 */ /* 0x000fea0003800000 */
.L_x_105:
        /* <DEDUP_REMOVED lines=12> */
.L_x_108:
[----:B------:R-:W-:Y:S05]  /*175a0*/  BSYNC B1 ;  /* 0x0000000000017941 */ /* 0x000fea0003800000 */
.L_x_107:
        /* <DEDUP_REMOVED lines=12> */
.L_x_110:
[----:B------:R-:W-:Y:S05]  /*17670*/  BSYNC B1 ;  /* 0x0000000000017941 */ /* 0x000fea0003800000 */
.L_x_109:
        /* <DEDUP_REMOVED lines=12> */
.L_x_112:
[----:B------:R-:W-:Y:S05]  /*17740*/  BSYNC B1 ;  /* 0x0000000000017941 */ /* 0x000fea0003800000 */
.L_x_111:
        /* <DEDUP_REMOVED lines=12> */
.L_x_114:
[----:B------:R-:W-:Y:S05]  /*17810*/  BSYNC B1 ;  /* 0x0000000000017941 */ /* 0x000fea0003800000 */
.L_x_113:
[----:B-----5:R-:W-:Y:S01]  /*17820*/  LOP3.LUT R4, R4, 0xff, RZ, 0xc0, !PT ;  /* 0x000000ff04047812 */ /* 0x020fe200078ec0ff */
[----:B------:R-:W-:Y:S01]  /*17830*/  BSSY B1, `(.L_x_115) ;  /* 0x000000b000017945 */ /* 0x000fe20003800000 */
[----:B------:R-:W-:Y:S02]  /*17840*/  ISETP.LT.OR P2, PT, R0, 0x52, !P0 ;  /* 0x000000520000780c */ /* 0x000fe40004741670 */
[----:B------:R-:W-:-:S05]  /*17850*/  F2FP.F16.E5M2.UNPACK_B R4, R4 ;  /* 0x00000004ff04723e */ /* 0x000fca00020004ff */
[----:B------:R-:W-:-:S05]  /*17860*/  HADD2.F32 R4, -RZ, R4.H0_H0 ;  /* 0x20000004ff047230 */ /* 0x000fca0000004100 */
[----:B------:R-:W-:-:S04]  /*17870*/  FMUL R4, R4, UR21 ;  /* 0x0000001504047c20 */ /* 0x000fc80008400000 */
[----:B------:R-:W-:-:S05]  /*17880*/  FFMA R4, R170, UR20, R4 ;  /* 0x00000014aa047c23 */ /* 0x000fca0008000004 */
[----:B0-----:R-:W-:Y:S02]  /*17890*/  F2FP.SATFINITE.E5M2.F32.PACK_AB_MERGE_C R5, RZ, R4, RZ ;  /* 0x00000004ff05723e */ /* 0x001fe400048060ff */
[----:B------:R-:W-:-:S03]  /*178a0*/  PRMT R4, RZ, 0x7610, R4 ;  /* 0x00007610ff047816 */ /* 0x000fc60000000004 */
[----:B------:R0:W-:Y:S01]  /*178b0*/  @!P3 STG.E.U8 desc[UR14][R24.64+0x50], R5 ;  /* 0x000050051800b986 */ /* 0x0001e2000c10110e */
[----:B------:R-:W-:Y:S05]  /*178c0*/  @P2 BRA `(.L_x_116) ;  /* 0x0000000000042947 */ /* 0x000fea0003800000 */
[----:B------:R0:W5:Y:S02]  /*178d0*/  LDG.E.U8 R4, desc[UR14][R32.64+0x51] ;  /* 0x0000510e20047981 */ /* 0x000164000c1e1100 */
.L_x_116:
[----:B------:R-:W-:Y:S05]  /*178e0*/  BSYNC B1 ;  /* 0x0000000000017941 */ /* 0x000fea0003800000 */
.L_x_115:
        /* <DEDUP_REMOVED lines=12> */
.L_x_118:
[----:B------:R-:W-:Y:S05]  /*179b0*/  BSYNC B1 ;  /* 0x0000000000017941 */ /* 0x000fea0003800000 */
.L_x_117:
        /* <DEDUP_REMOVED lines=12> */
.L_x_120:
[----:B------:R-:W-:Y:S05]  /*17a80*/  BSYNC B1 ;  /* 0x0000000000017941 */ /* 0x000fea0003800000 */
.L_x_119:
        /* <DEDUP_REMOVED lines=12> */
.L_x_122:
[----:B------:R-:W-:Y:S05]  /*17b50*/  BSYNC B1 ;  /* 0x0000000000017941 */ /* 0x000fea0003800000 */
.L_x_121:
[----:B-----5:R-:W-:Y:S01]  /*17b60*/  LOP3.LUT R4, R4, 0xff, RZ, 0xc0, !PT ;  /* 0x000000ff04047812 */ /* 0x020fe200078ec0ff */
[----:B------:R-:W-:Y:S01]  /*17b70*/  BSSY B1, `(.L_x_123) ;  /* 0x000000b000017945 */ /* 0x000fe20003800000 */
[----:B------:R-:W-:Y:S02]  /*17b80*/  ISETP.LT.OR P2, PT, R0, 0x5a, !P0 ;  /* 0x0000005a0000780c */ /* 0x000fe40004741670 */
[----:B------:R-:W-:-:S05]  /*17b90*/  F2FP.F16.E5M2.UNPACK_B R4, R4 ;  /* 0x00000004ff04723e */ /* 0x000fca00020004ff */
[----:B------:R-:W-:-:S05]  /*17ba0*/  HADD2.F32 R4, -RZ, R4.H0_H0 ;  /* 0x20000004ff047230 */ /* 0x000fca0000004100 */
[----:B0-----:R-:W-:Y:S01]  /*17bb0*/  FMUL R5, R4, UR21 ;  /* 0x0000001504057c20 */ /* 0x001fe20008400000 */
[----:B------:R-:W-:-:S03]  /*17bc0*/  PRMT R4, RZ, 0x7610, R4 ;  /* 0x00007610ff047816 */ /* 0x000fc60000000004 */
[----:B------:R-:W-:-:S05]  /*17bd0*/  FFMA R5, R174, UR20, R5 ;  /* 0x00000014ae057c23 */ /* 0x000fca0008000005 */
[----:B------:R-:W-:-:S05]  /*17be0*/  F2FP.SATFINITE.E5M2.F32.PACK_AB_MERGE_C R5, RZ, R5, RZ ;  /* 0x00000005ff05723e */ /* 0x000fca00048060ff */
[----:B------:R0:W-:Y:S01]  /*17bf0*/  @!P3 STG.E.U8 desc[UR14][R24.64+0x58], R5 ;  /* 0x000058051800b986 */ /* 0x0001e2000c10110e */
[----:B------:R-:W-:Y:S05]  /*17c00*/  @P2 BRA `(.L_x_124) ;  /* 0x0000000000042947 */ /* 0x000fea0003800000 */
[----:B------:R0:W5:Y:S02]  /*17c10*/  LDG.E.U8 R4, desc[UR14][R32.64+0x59] ;  /* 0x0000590e20047981 */ /* 0x000164000c1e1100 */
.L_x_124:
[----:B------:R-:W-:Y:S05]  /*17c20*/  BSYNC B1 ;  /* 0x0000000000017941 */ /* 0x000fea0003800000 */
.L_x_123:
        /* <DEDUP_REMOVED lines=12> */
.L_x_126:
[----:B------:R-:W-:Y:S05]  /*17cf0*/  BSYNC B1 ;  /* 0x0000000000017941 */ /* 0x000fea0003800000 */
.L_x_125:
        /* <DEDUP_REMOVED lines=12> */
.L_x_128:
[----:B------:R-:W-:Y:S05]  /*17dc0*/  BSYNC B1 ;  /* 0x0000000000017941 */ /* 0x000fea0003800000 */
.L_x_127:
        /* <DEDUP_REMOVED lines=12> */
.L_x_130:
[----:B------:R-:W-:Y:S05]  /*17e90*/  BSYNC B1 ;  /* 0x0000000000017941 */ /* 0x000fea0003800000 */
.L_x_129:
        /* <DEDUP_REMOVED lines=12> */
.L_x_132:
[----:B------:R-:W-:Y:S05]  /*17f60*/  BSYNC B1 ;  /* 0x0000000000017941 */ /* 0x000fea0003800000 */
.L_x_131:
        /* <DEDUP_REMOVED lines=12> */
.L_x_134:
[----:B------:R-:W-:Y:S05]  /*18030*/  BSYNC B1 ;  /* 0x0000000000017941 */ /* 0x000fea0003800000 */
.L_x_133:
        /* <DEDUP_REMOVED lines=12> */
.L_x_136:
[----:B------:R-:W-:Y:S05]  /*18100*/  BSYNC B1 ;  /* 0x0000000000017941 */ /* 0x000fea0003800000 */
.L_x_135:
        /* <DEDUP_REMOVED lines=12> */
.L_x_138:
[----:B------:R-:W-:Y:S05]  /*181d0*/  BSYNC B1 ;  /* 0x0000000000017941 */ /* 0x000fea0003800000 */
.L_x_137:
        /* <DEDUP_REMOVED lines=12> */
.L_x_140:
[----:B------:R-:W-:Y:S05]  /*182a0*/  BSYNC B1 ;  /* 0x0000000000017941 */ /* 0x000fea0003800000 */
.L_x_139:
        /* <DEDUP_REMOVED lines=12> */
.L_x_142:
[----:B------:R-:W-:Y:S05]  /*18370*/  BSYNC B1 ;  /* 0x0000000000017941 */ /* 0x000fea0003800000 */
.L_x_141:
        /* <DEDUP_REMOVED lines=12> */
.L_x_144:
[----:B------:R-:W-:Y:S05]  /*18440*/  BSYNC B1 ;  /* 0x0000000000017941 */ /* 0x000fea0003800000 */
.L_x_143:
        /* <DEDUP_REMOVED lines=12> */
.L_x_146:
[----:B------:R-:W-:Y:S05]  /*18510*/  BSYNC B1 ;  /* 0x0000000000017941 */ /* 0x000fea0003800000 */
.L_x_145:
        /* <DEDUP_REMOVED lines=12> */
.L_x_148:
[----:B------:R-:W-:Y:S05]  /*185e0*/  BSYNC B1 ;  /* 0x0000000000017941 */ /* 0x000fea0003800000 */
.L_x_147:
        /* <DEDUP_REMOVED lines=12> */
.L_x_150:
[----:B------:R-:W-:Y:S05]  /*186b0*/  BSYNC B1 ;  /* 0x0000000000017941 */ /* 0x000fea0003800000 */
.L_x_149:
        /* <DEDUP_REMOVED lines=12> */
.L_x_152:
[----:B------:R-:W-:Y:S05]  /*18780*/  BSYNC B1 ;  /* 0x0000000000017941 */ /* 0x000fea0003800000 */
.L_x_151:
        /* <DEDUP_REMOVED lines=12> */
.L_x_154:
[----:B------:R-:W-:Y:S05]  /*18850*/  BSYNC B1 ;  /* 0x0000000000017941 */ /* 0x000fea0003800000 */
.L_x_153:
        /* <DEDUP_REMOVED lines=12> */
.L_x_156:
[----:B------:R-:W-:Y:S05]  /*18920*/  BSYNC B1 ;  /* 0x0000000000017941 */ /* 0x000fea0003800000 */
.L_x_155:
        /* <DEDUP_REMOVED lines=12> */
.L_x_158:
[----:B------:R-:W-:Y:S05]  /*189f0*/  BSYNC B1 ;  /* 0x0000000000017941 */ /* 0x000fea0003800000 */
.L_x_157:
        /* <DEDUP_REMOVED lines=12> */
.L_x_160:
[----:B------:R-:W-:Y:S05]  /*18ac0*/  BSYNC B1 ;  /* 0x0000000000017941 */ /* 0x000fea0003800000 */
.L_x_159:
        /* <DEDUP_REMOVED lines=12> */
.L_x_162:
[----:B------:R-:W-:Y:S05]  /*18b90*/  BSYNC B1 ;  /* 0x0000000000017941 */ /* 0x000fea0003800000 */
.L_x_161:
        /* <DEDUP_REMOVED lines=12> */
.L_x_164:
[----:B------:R-:W-:Y:S05]  /*18c60*/  BSYNC B1 ;  /* 0x0000000000017941 */ /* 0x000fea0003800000 */
.L_x_163:
        /* <DEDUP_REMOVED lines=12> */
.L_x_166:
[----:B------:R-:W-:Y:S05]  /*18d30*/  BSYNC B1 ;  /* 0x0000000000017941 */ /* 0x000fea0003800000 */
.L_x_165:
        /* <DEDUP_REMOVED lines=12> */
.L_x_168:
[----:B------:R-:W-:Y:S05]  /*18e00*/  BSYNC B1 ;  /* 0x0000000000017941 */ /* 0x000fea0003800000 */
.L_x_167:
        /* <DEDUP_REMOVED lines=12> */
.L_x_170:
[----:B------:R-:W-:Y:S05]  /*18ed0*/  BSYNC B1 ;  /* 0x0000000000017941 */ /* 0x000fea0003800000 */
.L_x_169:
        /* <DEDUP_REMOVED lines=12> */
.L_x_172:
[----:B------:R-:W-:Y:S05]  /*18fa0*/  BSYNC B1 ;  /* 0x0000000000017941 */ /* 0x000fea0003800000 */
.L_x_171:
        /* <DEDUP_REMOVED lines=12> */
.L_x_174:
[----:B------:R-:W-:Y:S05]  /*19070*/  BSYNC B1 ;  /* 0x0000000000017941 */ /* 0x000fea0003800000 */
.L_x_173:
        /* <DEDUP_REMOVED lines=12> */
.L_x_176:
[----:B------:R-:W-:Y:S05]  /*19140*/  BSYNC B1 ;  /* 0x0000000000017941 */ /* 0x000fea0003800000 */
.L_x_175:
        /* <DEDUP_REMOVED lines=12> */
.L_x_178:
[----:B------:R-:W-:Y:S05]  /*19210*/  BSYNC B1 ;  /* 0x0000000000017941 */ /* 0x000fea0003800000 */
.L_x_177:
        /* <DEDUP_REMOVED lines=12> */
.L_x_180:
[----:B------:R-:W-:Y:S05]  /*192e0*/  BSYNC B1 ;  /* 0x0000000000017941 */ /* 0x000fea0003800000 */
.L_x_179:
        /* <DEDUP_REMOVED lines=12> */
.L_x_182:
[----:B------:R-:W-:Y:S05]  /*193b0*/  BSYNC B1 ;  /* 0x0000000000017941 */ /* 0x000fea0003800000 */
.L_x_181:
        /* <DEDUP_REMOVED lines=12> */
.L_x_184:
[----:B------:R-:W-:Y:S05]  /*19480*/  BSYNC B1 ;  /* 0x0000000000017941 */ /* 0x000fea0003800000 */
.L_x_183:
        /* <DEDUP_REMOVED lines=12> */
.L_x_186:
[----:B------:R-:W-:Y:S05]  /*19550*/  BSYNC B1 ;  /* 0x0000000000017941 */ /* 0x000fea0003800000 */
.L_x_185:
        /* <DEDUP_REMOVED lines=12> */
.L_x_188:
[----:B------:R-:W-:Y:S05]  /*19620*/  BSYNC B1 ;  /* 0x0000000000017941 */ /* 0x000fea0003800000 */
.L_x_187:
        /* <DEDUP_REMOVED lines=12> */
.L_x_190:
[----:B------:R-:W-:Y:S05]  /*196f0*/  BSYNC B1 ;  /* 0x0000000000017941 */ /* 0x000fea0003800000 */
.L_x_189:
        /* <DEDUP_REMOVED lines=12> */
.L_x_192:
[----:B------:R-:W-:Y:S05]  /*197c0*/  BSYNC B1 ;  /* 0x0000000000017941 */ /* 0x000fea0003800000 */
.L_x_191:
        /* <DEDUP_REMOVED lines=12> */
.L_x_194:
[----:B------:R-:W-:Y:S05]  /*19890*/  BSYNC B1 ;  /* 0x0000000000017941 */ /* 0x000fea0003800000 */
.L_x_193:
        /* <DEDUP_REMOVED lines=12> */
.L_x_196:
[----:B------:R-:W-:Y:S05]  /*19960*/  BSYNC B1 ;  /* 0x0000000000017941 */ /* 0x000fea0003800000 */
.L_x_195:
        /* <DEDUP_REMOVED lines=12> */
.L_x_198:
[----:B------:R-:W-:Y:S05]  /*19a30*/  BSYNC B1 ;  /* 0x0000000000017941 */ /* 0x000fea0003800000 */
.L_x_197:
        /* <DEDUP_REMOVED lines=12> */
.L_x_200:
[----:B------:R-:W-:Y:S05]  /*19b00*/  BSYNC B1 ;  /* 0x0000000000017941 */ /* 0x000fea0003800000 */
.L_x_199:
        /* <DEDUP_REMOVED lines=12> */
.L_x_202:
[----:B------:R-:W-:Y:S05]  /*19bd0*/  BSYNC B1 ;  /* 0x0000000000017941 */ /* 0x000fea0003800000 */
.L_x_201:
        /* <DEDUP_REMOVED lines=12> */
.L_x_204:
[----:B------:R-:W-:Y:S05]  /*19ca0*/  BSYNC B1 ;  /* 0x0000000000017941 */ /* 0x000fea0003800000 */
.L_x_203:
        /* <DEDUP_REMOVED lines=12> */
.L_x_206:
[----:B------:R-:W-:Y:S05]  /*19d70*/  BSYNC B1 ;  /* 0x0000000000017941 */ /* 0x000fea0003800000 */
.L_x_205:
        /* <DEDUP_REMOVED lines=12> */
.L_x_208:
[----:B------:R-:W-:Y:S05]  /*19e40*/  BSYNC B1 ;  /* 0x0000000000017941 */ /* 0x000fea0003800000 */
.L_x_207:
        /* <DEDUP_REMOVED lines=12> */
.L_x_210:
[----:B------:R-:W-:Y:S05]  /*19f10*/  BSYNC B1 ;  /* 0x0000000000017941 */ /* 0x000fea0003800000 */
.L_x_209:
        /* <DEDUP_REMOVED lines=12> */
.L_x_212:
[----:B------:R-:W-:Y:S05]  /*19fe0*/  BSYNC B1 ;  /* 0x0000000000017941 */ /* 0x000fea0003800000 */
.L_x_211:
        /* <DEDUP_REMOVED lines=12> */
.L_x_214:
[----:B------:R-:W-:Y:S05]  /*1a0b0*/  BSYNC B1 ;  /* 0x0000000000017941 */ /* 0x000fea0003800000 */
.L_x_213:
        /* <DEDUP_REMOVED lines=12> */
.L_x_216:
[----:B------:R-:W-:Y:S05]  /*1a180*/  BSYNC B1 ;  /* 0x0000000000017941 */ /* 0x000fea0003800000 */
.L_x_215:
        /* <DEDUP_REMOVED lines=12> */
.L_x_218:
[----:B------:R-:W-:Y:S05]  /*1a250*/  BSYNC B1 ;  /* 0x0000000000017941 */ /* 0x000fea0003800000 */
.L_x_217:
        /* <DEDUP_REMOVED lines=12> */
.L_x_220:
[----:B------:R-:W-:Y:S05]  /*1a320*/  BSYNC B1 ;  /* 0x0000000000017941 */ /* 0x000fea0003800000 */
.L_x_219:
        /* <DEDUP_REMOVED lines=12> */
.L_x_222:
[----:B------:R-:W-:Y:S05]  /*1a3f0*/  BSYNC B1 ;  /* 0x0000000000017941 */ /* 0x000fea0003800000 */
.L_x_221:
        /* <DEDUP_REMOVED lines=12> */
.L_x_224:
[----:B------:R-:W-:Y:S05]  /*1a4c0*/  BSYNC B1 ;  /* 0x0000000000017941 */ /* 0x000fea0003800000 */
.L_x_223:
        /* <DEDUP_REMOVED lines=12> */
.L_x_226:
[----:B------:R-:W-:Y:S05]  /*1a590*/  BSYNC B1 ;  /* 0x0000000000017941 */ /* 0x000fea0003800000 */
.L_x_225:
        /* <DEDUP_REMOVED lines=12> */
.L_x_228:
[----:B------:R-:W-:Y:S05]  /*1a660*/  BSYNC B1 ;  /* 0x0000000000017941 */ /* 0x000fea0003800000 */
.L_x_227:
        /* <DEDUP_REMOVED lines=12> */
.L_x_230:
[----:B------:R-:W-:Y:S05]  /*1a730*/  BSYNC B1 ;  /* 0x0000000000017941 */ /* 0x000fea0003800000 */
.L_x_229:
        /* <DEDUP_REMOVED lines=12> */
.L_x_232:
[----:B------:R-:W-:Y:S05]  /*1a800*/  BSYNC B1 ;  /* 0x0000000000017941 */ /* 0x000fea0003800000 */
.L_x_231:
        /* <DEDUP_REMOVED lines=12> */
.L_x_234:
[----:B------:R-:W-:Y:S05]  /*1a8d0*/  BSYNC B1 ;  /* 0x0000000000017941 */ /* 0x000fea0003800000 */
.L_x_233:
        /* <DEDUP_REMOVED lines=12> */
.L_x_236:
[----:B------:R-:W-:Y:S05]  /*1a9a0*/  BSYNC B1 ;  /* 0x0000000000017941 */ /* 0x000fea0003800000 */
.L_x_235:
        /* <DEDUP_REMOVED lines=12> */
.L_x_238:
[----:B------:R-:W-:Y:S05]  /*1aa70*/  BSYNC B1 ;  /* 0x0000000000017941 */ /* 0x000fea0003800000 */
.L_x_237:
        /* <DEDUP_REMOVED lines=12> */
.L_x_240:
[----:B------:R-:W-:Y:S05]  /*1ab40*/  BSYNC B1 ;  /* 0x0000000000017941 */ /* 0x000fea0003800000 */
.L_x_239:
        /* <DEDUP_REMOVED lines=12> */
.L_x_242:
[----:B------:R-:W-:Y:S05]  /*1ac10*/  BSYNC B1 ;  /* 0x0000000000017941 */ /* 0x000fea0003800000 */
.L_x_241:
        /* <DEDUP_REMOVED lines=12> */
.L_x_244:
[----:B------:R-:W-:Y:S05]  /*1ace0*/  BSYNC B1 ;  /* 0x0000000000017941 */ /* 0x000fea0003800000 */
.L_x_243:
        /* <DEDUP_REMOVED lines=12> */
.L_x_246:
[----:B------:R-:W-:Y:S05]  /*1adb0*/  BSYNC B1 ;  /* 0x0000000000017941 */ /* 0x000fea0003800000 */
.L_x_245:
        /* <DEDUP_REMOVED lines=12> */
.L_x_248:
[----:B------:R-:W-:Y:S05]  /*1ae80*/  BSYNC B1 ;  /* 0x0000000000017941 */ /* 0x000fea0003800000 */
.L_x_247:
        /* <DEDUP_REMOVED lines=12> */
.L_x_250:
[----:B------:R-:W-:Y:S05]  /*1af50*/  BSYNC B1 ;  /* 0x0000000000017941 */ /* 0x000fea0003800000 */
.L_x_249:
[----:B0-----:R-:W2:Y:S01]  /*1af60*/  LDL.LU R5, [R1+0x200] ;  /* 0x0002000001057983 */ /* 0x001ea20000300800 */
[----:B-----5:R-:W-:Y:S01]  /*1af70*/  LOP3.LUT R4, R4, 0xff, RZ, 0xc0, !PT ;  /* 0x000000ff04047812 */ /* 0x020fe200078ec0ff */
[----:B------:R-:W-:Y:S01]  /*1af80*/  BSSY B1, `(.L_x_251) ;  /* 0x000000b000017945 */ /* 0x000fe20003800000 */
[----:B------:R-:W-:Y:S02]  /*1af90*/  ISETP.LT.OR P2, PT, R0, 0xda, !P0 ;  /* 0x000000da0000780c */ /* 0x000fe40004741670 */
[----:B------:R-:W-:-:S05]  /*1afa0*/  F2FP.F16.E5M2.UNPACK_B R4, R4 ;  /* 0x00000004ff04723e */ /* 0x000fca00020004ff */
[----:B------:R-:W-:-:S05]  /*1afb0*/  HADD2.F32 R4, -RZ, R4.H0_H0 ;  /* 0x20000004ff047230 */ /* 0x000fca0000004100 */
[----:B------:R-:W-:-:S04]  /*1afc0*/  FMUL R4, R4, UR21 ;  /* 0x0000001504047c20 */ /* 0x000fc80008400000 */
[----:B--2---:R-:W-:-:S05]  /*1afd0*/  FFMA R4, R5, UR20, R4 ;  /* 0x0000001405047c23 */ /* 0x004fca0008000004 */
[----:B------:R-:W-:Y:S02]  /*1afe0*/  F2FP.SATFINITE.E5M2.F32.PACK_AB_MERGE_C R5, RZ, R4, RZ ;  /* 0x00000004ff05723e */ /* 0x000fe400048060ff */
[----:B------:R-:W-:-:S03]  /*1aff0*/  PRMT R4, RZ, 0x7610, R4 ;  /* 0x00007610ff047816 */ /* 0x000fc60000000004 */
[----:B------:R0:W-:Y:S01]  /*1b000*/  @!P3 STG.E.U8 desc[UR14][R24.64+0xd8], R5 ;  /* 0x0000d8051800b986 */ /* 0x0001e2000c10110e */
[----:B------:R-:W-:Y:S05]  /*1b010*/  @P2 BRA `(.L_x_252) ;  /* 0x0000000000042947 */ /* 0x000fea0003800000 */
[----:B------:R2:W5:Y:S02]  /*1b020*/  LDG.E.U8 R4, desc[UR14][R32.64+0xd9] ;  /* 0x0000d90e20047981 */ /* 0x000564000c1e1100 */
.L_x_252:
[----:B------:R-:W-:Y:S05]  /*1b030*/  BSYNC B1 ;  /* 0x0000000000017941 */ /* 0x000fea0003800000 */
.L_x_251:
[----:B0-----:R-:W3:Y:S01]  /*1b040*/  LDL.LU R5, [R1+0x204] ;  /* 0x0002040001057983 */ /* 0x001ee20000300800 */
[----:B-----5:R-:W-:Y:S01]  /*1b050*/  LOP3.LUT R4, R4, 0xff, RZ, 0xc0, !PT ;  /* 0x000000ff04047812 */ /* 0x020fe200078ec0ff */
[----:B------:R-:W-:Y:S01]  /*1b060*/  BSSY B1, `(.L_x_253) ;  /* 0x000000b000017945 */ /* 0x000fe20003800000 */
[----:B------:R-:W-:Y:S02]  /*1b070*/  ISETP.LT.OR P3, PT, R0, 0xd9, !P1 ;  /* 0x000000d90000780c */ /* 0x000fe40004f61670 */
[----:B------:R-:W-:-:S05]  /*1b080*/  F2FP.F16.E5M2.UNPACK_B R4, R4 ;  /* 0x00000004ff04723e */ /* 0x000fca00020004ff */
[----:B------:R-:W-:-:S05]  /*1b090*/  HADD2.F32 R4, -RZ, R4.H0_H0 ;  /* 0x20000004ff047230 */ /* 0x000fca0000004100 */
[----:B------:R-:W-:-:S04]  /*1b0a0*/  FMUL R4, R4, UR21 ;  /* 0x0000001504047c20 */ /* 0x000fc80008400000 */
[----:B---3--:R-:W-:-:S05]  /*1b0b0*/  FFMA R4, R5, UR20, R4 ;  /* 0x0000001405047c23 */ /* 0x008fca0008000004 */
[----:B------:R-:W-:Y:S02]  /*1b0c0*/  F2FP.SATFINITE.E5M2.F32.PACK_AB_MERGE_C R5, RZ, R4, RZ ;  /* 0x00000004ff05723e */ /* 0x000fe400048060ff */
[----:B------:R-:W-:-:S03]  /*1b0d0*/  PRMT R4, RZ, 0x7610, R4 ;  /* 0x00007610ff047816 */ /* 0x000fc60000000004 */
[----:B------:R0:W-:Y:S01]  /*1b0e0*/  @!P2 STG.E.U8 desc[UR14][R24.64+0xd9], R5 ;  /* 0x0000d9051800a986 */ /* 0x0001e2000c10110e */
[----:B------:R-:W-:Y:S05]  /*1b0f0*/  @P3 BRA `(.L_x_254) ;  /* 0x0000000000043947 */ /* 0x000fea0003800000 */
[----:B------:R3:W5:Y:S02]  /*1b100*/  LDG.E.U8 R4, desc[UR14][R2.64+0xd8] ;  /* 0x0000d80e02047981 */ /* 0x000764000c1e1100 */
.L_x_254:
[----:B------:R-:W-:Y:S05]  /*1b110*/  BSYNC B1 ;  /* 0x0000000000017941 */ /* 0x000fea0003800000 */
.L_x_253:
        /* <DEDUP_REMOVED lines=13> */
.L_x_256:
[----:B------:R-:W-:Y:S05]  /*1b1f0*/  BSYNC B1 ;  /* 0x0000000000017941 */ /* 0x000fea0003800000 */
.L_x_255:
        /* <DEDUP_REMOVED lines=13> */
.L_x_258:
[----:B------:R-:W-:Y:S05]  /*1b2d0*/  BSYNC B1 ;  /* 0x0000000000017941 */ /* 0x000fea0003800000 */
.L_x_257:
        /* <DEDUP_REMOVED lines=13> */
.L_x_260:
[----:B------:R-:W-:Y:S05]  /*1b3b0*/  BSYNC B1 ;  /* 0x0000000000017941 */ /* 0x000fea0003800000 */
.L_x_259:
        /* <DEDUP_REMOVED lines=13> */
.L_x_262:
[----:B------:R-:W-:Y:S05]  /*1b490*/  BSYNC B1 ;  /* 0x0000000000017941 */ /* 0x000fea0003800000 */
.L_x_261:
        /* <DEDUP_REMOVED lines=13> */
.L_x_264:
[----:B------:R-:W-:Y:S05]  /*1b570*/  BSYNC B1 ;  /* 0x0000000000017941 */ /* 0x000fea0003800000 */
.L_x_263:
        /* <DEDUP_REMOVED lines=13> */
.L_x_266:
[----:B------:R-:W-:Y:S05]  /*1b650*/  BSYNC B1 ;  /* 0x0000000000017941 */ /* 0x000fea0003800000 */
.L_x_265:
        /* <DEDUP_REMOVED lines=13> */
.L_x_268:
[----:B------:R-:W-:Y:S05]  /*1b730*/  BSYNC B1 ;  /* 0x0000000000017941 */ /* 0x000fea0003800000 */
.L_x_267:
        /* <DEDUP_REMOVED lines=13> */
.L_x_270:
[----:B------:R-:W-:Y:S05]  /*1b810*/  BSYNC B1 ;  /* 0x0000000000017941 */ /* 0x000fea0003800000 */
.L_x_269:
        /* <DEDUP_REMOVED lines=13> */
.L_x_272:
[----:B------:R-:W-:Y:S05]  /*1b8f0*/  BSYNC B1 ;  /* 0x0000000000017941 */ /* 0x000fea0003800000 */
.L_x_271:
        /* <DEDUP_REMOVED lines=13> */
.L_x_274:
[----:B------:R-:W-:Y:S05]  /*1b9d0*/  BSYNC B1 ;  /* 0x0000000000017941 */ /* 0x000fea0003800000 */
.L_x_273:
        /* <DEDUP_REMOVED lines=13> */
.L_x_276:
[----:B------:R-:W-:Y:S05]  /*1bab0*/  BSYNC B1 ;  /* 0x0000000000017941 */ /* 0x000fea0003800000 */
.L_x_275:
        /* <DEDUP_REMOVED lines=13> */
.L_x_278:
[----:B------:R-:W-:Y:S05]  /*1bb90*/  BSYNC B1 ;  /* 0x0000000000017941 */ /* 0x000fea0003800000 */
.L_x_277:
        /* <DEDUP_REMOVED lines=13> */
.L_x_280:
[----:B------:R-:W-:Y:S05]  /*1bc70*/  BSYNC B1 ;  /* 0x0000000000017941 */ /* 0x000fea0003800000 */
.L_x_279:
        /* <DEDUP_REMOVED lines=13> */
.L_x_282:
[----:B------:R-:W-:Y:S05]  /*1bd50*/  BSYNC B1 ;  /* 0x0000000000017941 */ /* 0x000fea0003800000 */
.L_x_281:
        /* <DEDUP_REMOVED lines=13> */
.L_x_284:
[----:B------:R-:W-:Y:S05]  /*1be30*/  BSYNC B1 ;  /* 0x0000000000017941 */ /* 0x000fea0003800000 */
.L_x_283:
        /* <DEDUP_REMOVED lines=13> */
.L_x_286:
[----:B------:R-:W-:Y:S05]  /*1bf10*/  BSYNC B1 ;  /* 0x0000000000017941 */ /* 0x000fea0003800000 */
.L_x_285:
        /* <DEDUP_REMOVED lines=13> */
.L_x_288:
[----:B------:R-:W-:Y:S05]  /*1bff0*/  BSYNC B1 ;  /* 0x0000000000017941 */ /* 0x000fea0003800000 */
.L_x_287:
[----:B------:R-:W2:Y:S01]  /*1c000*/  LDL.LU R7, [R1+0x24c] ;  /* 0x00024c0001077983 */ /* 0x000ea20000300800 */
[----:B-----5:R-:W-:Y:S01]  /*1c010*/  LOP3.LUT R4, R4, 0xff, RZ, 0xc0, !PT ;  /* 0x000000ff04047812 */ /* 0x020fe200078ec0ff */
[----:B------:R-:W-:Y:S01]  /*1c020*/  BSSY B1, `(.L_x_289) ;  /* 0x0000013000017945 */ /* 0x000fe20003800000 */
[----:B0-----:R-:W-:Y:S02]  /*1c030*/  IADD3 R5, P0, R35, 0x80, RZ ;  /* 0x0000008023057810 */ /* 0x001fe40007f1e0ff */
[----:B------:R-:W-:-:S03]  /*1c040*/  F2FP.F16.E5M2.UNPACK_B R4, R4 ;  /* 0x00000004ff04723e */ /* 0x000fc600020004ff */
[----:B--234-:R-:W-:Y:S01]  /*1c050*/  IMAD.X R2, RZ, RZ, R37, P0 ;  /* 0x000000ffff027224 */ /* 0x01cfe200000e0625 */
[----:B------:R-:W-:Y:S01]  /*1c060*/  ISETP.GE.AND P0, PT, R34, 0x81, PT ;  /* 0x000000812200780c */ /* 0x000fe20003f06270 */
[----:B------:R-:W-:Y:S02]  /*1c070*/  HADD2.F32 R4, -RZ, R4.H0_H0 ;  /* 0x20000004ff047230 */ /* 0x000fe40000004100 */
[----:B------:R-:W-:Y:S01]  /*1c080*/  IMAD R6, R2, UR6, RZ ;  /* 0x0000000602067c24 */ /* 0x000fe2000f8e02ff */
[----:B------:R-:W-:Y:S01]  /*1c090*/  ISETP.LT.OR P3, PT, R0, 0x1, !P0 ;  /* 0x000000010000780c */ /* 0x000fe20004761670 */
[----:B------:R-:W-:-:S04]  /*1c0a0*/  IMAD.WIDE.U32 R2, R5, UR6, R38 ;  /* 0x0000000605027c25 */ /* 0x000fc8000f8e0026 */
[----:B------:R-:W-:Y:S01]  /*1c0b0*/  FMUL R4, R4, UR21 ;  /* 0x0000001504047c20 */ /* 0x000fe20008400000 */
[----:B------:R-:W-:Y:S01]  /*1c0c0*/  IMAD R5, R5, UR7, R6 ;  /* 0x0000000705057c24 */ /* 0x000fe2000f8e0206 */
[----:B------:R-:W-:-:S04]  /*1c0d0*/  IADD3 R2, P2, R2, UR8, RZ ;  /* 0x0000000802027c10 */ /* 0x000fc8000ff5e0ff */
[----:B------:R-:W-:Y:S01]  /*1c0e0*/  IADD3.X R3, R3, UR9, R5, P2, !PT ;  /* 0x0000000903037c10 */ /* 0x000fe200097fe405 */
[----:B------:R-:W-:-:S05]  /*1c0f0*/  FFMA R4, R7, UR20, R4 ;  /* 0x0000001407047c23 */ /* 0x000fca0008000004 */
[----:B------:R-:W-:Y:S02]  /*1c100*/  F2FP.SATFINITE.E5M2.F32.PACK_AB_MERGE_C R7, RZ, R4, RZ ;  /* 0x00000004ff07723e */ /* 0x000fe400048060ff */
[----:B------:R-:W-:-:S03]  /*1c110*/  PRMT R4, RZ, 0x7610, R4 ;  /* 0x00007610ff047816 */ /* 0x000fc60000000004 */
[----:B------:R0:W-:Y:S01]  /*1c120*/  @!P1 STG.E.U8 desc[UR14][R26.64+0xf9], R7 ;  /* 0x0000f9071a009986 */ /* 0x0001e2000c10110e */
[----:B------:R-:W-:Y:S05]  /*1c130*/  @P3 BRA `(.L_x_290) ;  /* 0x0000000000043947 */ /* 0x000fea0003800000 */
[----:B------:R2:W5:Y:S02]  /*1c140*/  LDG.E.U8 R4, desc[UR14][R2.64] ;  /* 0x0000000e02047981 */ /* 0x000564000c1e1100 */
.L_x_290:
[----:B------:R-:W-:Y:S05]  /*1c150*/  BSYNC B1 ;  /* 0x0000000000017941 */ /* 0x000fea0003800000 */
.L_x_289:
[----:B------:R-:W3:Y:S01]  /*1c160*/  LDL.LU R5, [R1+0x250] ;  /* 0x0002500001057983 */ /* 0x000ee20000300800 */
        /* <DEDUP_REMOVED lines=12> */
.L_x_292:
[----:B------:R-:W-:Y:S05]  /*1c230*/  BSYNC B1 ;  /* 0x0000000000017941 */ /* 0x000fea0003800000 */
.L_x_291:
[----:B---3--:R-:W3:Y:S01]  /*1c240*/  LDL.LU R5, [R1+0x254] ;  /* 0x0002540001057983 */ /* 0x008ee20000300800 */
[----:B-----5:R-:W-:Y:S01]  /*1c250*/  LOP3.LUT R4, R4, 0xff, RZ, 0xc0, !PT ;  /* 0x000000ff04047812 */ /* 0x020fe200078ec0ff */
[----:B------:R-:W-:Y:S01]  /*1c260*/  BSSY B1, `(.L_x_293) ;  /* 0x0000013000017945 */ /* 0x000fe20003800000 */
[----:B------:R-:W-:Y:S02]  /*1c270*/  IADD3 R35, P1, R35, 0x88, RZ ;  /* 0x0000008823237810 */ /* 0x000fe40007f3e0ff */
[----:B------:R-:W-:Y:S02]  /*1c280*/  F2FP.F16.E5M2.UNPACK_B R4, R4 ;  /* 0x00000004ff04723e */ /* 0x000fe400020004ff */
[----:B------:R-:W-:Y:S01]  /*1c290*/  PRMT R6, RZ, 0x7610, R6 ;  /* 0x00007610ff067816 */ /* 0x000fe20000000006 */
[----:B------:R-:W-:Y:S01]  /*1c2a0*/  IMAD.X R36, RZ, RZ, R37, P1 ;  /* 0x000000ffff247224 */ /* 0x000fe200008e0625 */
[----:B------:R-:W-:Y:S01]  /*1c2b0*/  ISETP.GE.AND P1, PT, R34, 0x89, PT ;  /* 0x000000892200780c */ /* 0x000fe20003f26270 */
[----:B------:R-:W-:-:S02]  /*1c2c0*/  HADD2.F32 R4, -RZ, R4.H0_H0 ;  /* 0x20000004ff047230 */ /* 0x000fc40000004100 */
[----:B------:R-:W-:Y:S01]  /*1c2d0*/  IMAD R36, R36, UR6, RZ ;  /* 0x0000000624247c24 */ /* 0x000fe2000f8e02ff */
[----:B------:R-:W-:Y:S01]  /*1c2e0*/  ISETP.LT.OR P5, PT, R0, 0x1, !P1 ;  /* 0x000000010000780c */ /* 0x000fe20004fa1670 */
[----:B------:R-:W-:-:S04]  /*1c2f0*/  IMAD.WIDE.U32 R38, R35, UR6, R38 ;  /* 0x0000000623267c25 */ /* 0x000fc8000f8e0026 */
[----:B------:R-:W-:Y:S01]  /*1c300*/  FMUL R4, R4, UR21 ;  /* 0x0000001504047c20 */ /* 0x000fe20008400000 */
[----:B------:R-:W-:-:S03]  /*1c310*/  IMAD R35, R35, UR7, R36 ;  /* 0x0000000723237c24 */ /* 0x000fc6000f8e0224 */
[----:B---3--:R-:W-:Y:S01]  /*1c320*/  FFMA R5, R5, UR20, R4 ;  /* 0x0000001405057c23 */ /* 0x008fe20008000004 */
[----:B------:R-:W-:-:S04]  /*1c330*/  IADD3 R4, P3, R38, UR8, RZ ;  /* 0x0000000826047c10 */ /* 0x000fc8000ff7e0ff */
[----:B0-----:R-:W-:Y:S02]  /*1c340*/  F2FP.SATFINITE.E5M2.F32.PACK_AB_MERGE_C R7, RZ, R5, RZ ;  /* 0x00000005ff07723e */ /* 0x001fe400048060ff */
[----:B------:R-:W-:-:S03]  /*1c350*/  IADD3.X R5, R39, UR9, R35, P3, !PT ;  /* 0x0000000927057c10 */ /* 0x000fc60009ffe423 */
[----:B------:R0:W-:Y:S01]  /*1c360*/  @!P2 STG.E.U8 desc[UR14][R30.64+0x1], R7 ;  /* 0x000001071e00a986 */ /* 0x0001e2000c10110e */
[----:B------:R-:W-:Y:S05]  /*1c370*/  @P5 BRA `(.L_x_294) ;  /* 0x0000000000045947 */ /* 0x000fea0003800000 */
[----:B------:R3:W5:Y:S02]  /*1c380*/  LDG.E.U8 R6, desc[UR14][R4.64] ;  /* 0x0000000e04067981 */ /* 0x000764000c1e1100 */
.L_x_294:
[----:B------:R-:W-:Y:S05]  /*1c390*/  BSYNC B1 ;  /* 0x0000000000017941 */ /* 0x000fea0003800000 */
.L_x_293:
        /* <DEDUP_REMOVED lines=13> */
.L_x_296:
[----:B------:R-:W-:Y:S05]  /*1c470*/  BSYNC B1 ;  /* 0x0000000000017941 */ /* 0x000fea0003800000 */
.L_x_295:
        /* <DEDUP_REMOVED lines=13> */
.L_x_298:
[----:B------:R-:W-:Y:S05]  /*1c550*/  BSYNC B1 ;  /* 0x0000000000017941 */ /* 0x000fea0003800000 */
.L_x_297:
        /* <DEDUP_REMOVED lines=13> */
.L_x_300:
[----:B------:R-:W-:Y:S05]  /*1c630*/  BSYNC B1 ;  /* 0x0000000000017941 */ /* 0x000fea0003800000 */
.L_x_299:
        /* <DEDUP_REMOVED lines=13> */
.L_x_302:
[----:B------:R-:W-:Y:S05]  /*1c710*/  BSYNC B1 ;  /* 0x0000000000017941 */ /* 0x000fea0003800000 */
.L_x_301:
        /* <DEDUP_REMOVED lines=13> */
.L_x_304:
[----:B------:R-:W-:Y:S05]  /*1c7f0*/  BSYNC B1 ;  /* 0x0000000000017941 */ /* 0x000fea0003800000 */
.L_x_303:
        /* <DEDUP_REMOVED lines=13> */
.L_x_306:
[----:B------:R-:W-:Y:S05]  /*1c8d0*/  BSYNC B1 ;  /* 0x0000000000017941 */ /* 0x000fea0003800000 */
.L_x_305:
        /* <DEDUP_REMOVED lines=13> */
.L_x_308:
[----:B------:R-:W-:Y:S05]  /*1c9b0*/  BSYNC B1 ;  /* 0x0000000000017941 */ /* 0x000fea0003800000 */
.L_x_307:
        /* <DEDUP_REMOVED lines=13> */
.L_x_310:
[----:B------:R-:W-:Y:S05]  /*1ca90*/  BSYNC B1 ;  /* 0x0000000000017941 */ /* 0x000fea0003800000 */
.L_x_309:
        /* <DEDUP_REMOVED lines=13> */
.L_x_312:
[----:B------:R-:W-:Y:S05]  /*1cb70*/  BSYNC B1 ;  /* 0x0000000000017941 */ /* 0x000fea0003800000 */
.L_x_311:
        /* <DEDUP_REMOVED lines=13> */
.L_x_314:
[----:B------:R-:W-:Y:S05]  /*1cc50*/  BSYNC B1 ;  /* 0x0000000000017941 */ /* 0x000fea0003800000 */
.L_x_313:
        /* <DEDUP_REMOVED lines=13> */
.L_x_316:
[----:B------:R-:W-:Y:S05]  /*1cd30*/  BSYNC B1 ;  /* 0x0000000000017941 */ /* 0x000fea0003800000 */
.L_x_315:
        /* <DEDUP_REMOVED lines=13> */
.L_x_318:
[----:B------:R-:W-:Y:S05]  /*1ce10*/  BSYNC B1 ;  /* 0x0000000000017941 */ /* 0x000fea0003800000 */
.L_x_317:
        /* <DEDUP_REMOVED lines=13> */
.L_x_320:
[----:B------:R-:W-:Y:S05]  /*1cef0*/  BSYNC B1 ;  /* 0x0000000000017941 */ /* 0x000fea0003800000 */
.L_x_319:
        /* <DEDUP_REMOVED lines=13> */
.L_x_322:
[----:B------:R-:W-:Y:S05]  /*1cfd0*/  BSYNC B1 ;  /* 0x0000000000017941 */ /* 0x000fea0003800000 */
.L_x_321:
        /* <DEDUP_REMOVED lines=13> */
.L_x_324:
[----:B------:R-:W-:Y:S05]  /*1d0b0*/  BSYNC B1 ;  /* 0x0000000000017941 */ /* 0x000fea0003800000 */
.L_x_323:
        /* <DEDUP_REMOVED lines=13> */
.L_x_326:
[----:B------:R-:W-:Y:S05]  /*1d190*/  BSYNC B1 ;  /* 0x0000000000017941 */ /* 0x000fea0003800000 */
.L_x_325:
        /* <DEDUP_REMOVED lines=13> */
.L_x_328:
[----:B------:R-:W-:Y:S05]  /*1d270*/  BSYNC B1 ;  /* 0x0000000000017941 */ /* 0x000fea0003800000 */
.L_x_327:
        /* <DEDUP_REMOVED lines=13> */
.L_x_330:
[----:B------:R-:W-:Y:S05]  /*1d350*/  BSYNC B1 ;  /* 0x0000000000017941 */ /* 0x000fea0003800000 */
.L_x_329:
        /* <DEDUP_REMOVED lines=13> */
.L_x_332:
[----:B------:R-:W-:Y:S05]  /*1d430*/  BSYNC B1 ;  /* 0x0000000000017941 */ /* 0x000fea0003800000 */
.L_x_331:
        /* <DEDUP_REMOVED lines=13> */
.L_x_334:
[----:B------:R-:W-:Y:S05]  /*1d510*/  BSYNC B1 ;  /* 0x0000000000017941 */ /* 0x000fea0003800000 */
.L_x_333:
        /* <DEDUP_REMOVED lines=13> */
.L_x_336:
[----:B------:R-:W-:Y:S05]  /*1d5f0*/  BSYNC B1 ;  /* 0x0000000000017941 */ /* 0x000fea0003800000 */
.L_x_335:
        /* <DEDUP_REMOVED lines=13> */
.L_x_338:
[----:B------:R-:W-:Y:S05]  /*1d6d0*/  BSYNC B1 ;  /* 0x0000000000017941 */ /* 0x000fea0003800000 */
.L_x_337:
        /* <DEDUP_REMOVED lines=13> */
.L_x_340:
[----:B------:R-:W-:Y:S05]  /*1d7b0*/  BSYNC B1 ;  /* 0x0000000000017941 */ /* 0x000fea0003800000 */
.L_x_339:
        /* <DEDUP_REMOVED lines=13> */
.L_x_342:
[----:B------:R-:W-:Y:S05]  /*1d890*/  BSYNC B1 ;  /* 0x0000000000017941 */ /* 0x000fea0003800000 */
.L_x_341:
        /* <DEDUP_REMOVED lines=13> */
.L_x_344:
[----:B------:R-:W-:Y:S05]  /*1d970*/  BSYNC B1 ;  /* 0x0000000000017941 */ /* 0x000fea0003800000 */
.L_x_343:
        /* <DEDUP_REMOVED lines=13> */
.L_x_346:
[----:B------:R-:W-:Y:S05]  /*1da50*/  BSYNC B1 ;  /* 0x0000000000017941 */ /* 0x000fea0003800000 */
.L_x_345:
        /* <DEDUP_REMOVED lines=13> */
.L_x_348:
[----:B------:R-:W-:Y:S05]  /*1db30*/  BSYNC B1 ;  /* 0x0000000000017941 */ /* 0x000fea0003800000 */
.L_x_347:
        /* <DEDUP_REMOVED lines=13> */
.L_x_350:
[----:B------:R-:W-:Y:S05]  /*1dc10*/  BSYNC B1 ;  /* 0x0000000000017941 */ /* 0x000fea0003800000 */
.L_x_349:
        /* <DEDUP_REMOVED lines=13> */
.L_x_352:
[----:B------:R-:W-:Y:S05]  /*1dcf0*/  BSYNC B1 ;  /* 0x0000000000017941 */ /* 0x000fea0003800000 */
.L_x_351:
        /* <DEDUP_REMOVED lines=13> */
.L_x_354:
[----:B------:R-:W-:Y:S05]  /*1ddd0*/  BSYNC B1 ;  /* 0x0000000000017941 */ /* 0x000fea0003800000 */
.L_x_353:
        /* <DEDUP_REMOVED lines=13> */
.L_x_356:
[----:B------:R-:W-:Y:S05]  /*1deb0*/  BSYNC B1 ;  /* 0x0000000000017941 */ /* 0x000fea0003800000 */
.L_x_355:
        /* <DEDUP_REMOVED lines=13> */
.L_x_358:
[----:B------:R-:W-:Y:S05]  /*1df90*/  BSYNC B1 ;  /* 0x0000000000017941 */ /* 0x000fea0003800000 */
.L_x_357:
        /* <DEDUP_REMOVED lines=13> */
.L_x_360:
[----:B------:R-:W-:Y:S05]  /*1e070*/  BSYNC B1 ;  /* 0x0000000000017941 */ /* 0x000fea0003800000 */
.L_x_359:
        /* <DEDUP_REMOVED lines=13> */
.L_x_362:
[----:B------:R-:W-:Y:S05]  /*1e150*/  BSYNC B1 ;  /* 0x0000000000017941 */ /* 0x000fea0003800000 */
.L_x_361:
        /* <DEDUP_REMOVED lines=13> */
.L_x_364:
[----:B------:R-:W-:Y:S05]  /*1e230*/  BSYNC B1 ;  /* 0x0000000000017941 */ /* 0x000fea0003800000 */
.L_x_363:
        /* <DEDUP_REMOVED lines=13> */
.L_x_366:
[----:B------:R-:W-:Y:S05]  /*1e310*/  BSYNC B1 ;  /* 0x0000000000017941 */ /* 0x000fea0003800000 */
.L_x_365:
        /* <DEDUP_REMOVED lines=13> */
.L_x_368:
[----:B------:R-:W-:Y:S05]  /*1e3f0*/  BSYNC B1 ;  /* 0x0000000000017941 */ /* 0x000fea0003800000 */
.L_x_367:
        /* <DEDUP_REMOVED lines=13> */
.L_x_370:
[----:B------:R-:W-:Y:S05]  /*1e4d0*/  BSYNC B1 ;  /* 0x0000000000017941 */ /* 0x000fea0003800000 */
.L_x_369:
        /* <DEDUP_REMOVED lines=13> */
.L_x_372:
[----:B------:R-:W-:Y:S05]  /*1e5b0*/  BSYNC B1 ;  /* 0x0000000000017941 */ /* 0x000fea0003800000 */
.L_x_371:
        /* <DEDUP_REMOVED lines=13> */
.L_x_374:
[----:B------:R-:W-:Y:S05]  /*1e690*/  BSYNC B1 ;  /* 0x0000000000017941 */ /* 0x000fea0003800000 */
.L_x_373:
        /* <DEDUP_REMOVED lines=13> */
.L_x_376:
[----:B------:R-:W-:Y:S05]  /*1e770*/  BSYNC B1 ;  /* 0x0000000000017941 */ /* 0x000fea0003800000 */
.L_x_375:
        /* <DEDUP_REMOVED lines=13> */
.L_x_378:
[----:B------:R-:W-:Y:S05]  /*1e850*/  BSYNC B1 ;  /* 0x0000000000017941 */ /* 0x000fea0003800000 */
.L_x_377:
        /* <DEDUP_REMOVED lines=13> */
.L_x_380:
[----:B------:R-:W-:Y:S05]  /*1e930*/  BSYNC B1 ;  /* 0x0000000000017941 */ /* 0x000fea0003800000 */
.L_x_379:
        /* <DEDUP_REMOVED lines=13> */
.L_x_382:
[----:B------:R-:W-:Y:S05]  /*1ea10*/  BSYNC B1 ;  /* 0x0000000000017941 */ /* 0x000fea0003800000 */
.L_x_381:
        /* <DEDUP_REMOVED lines=13> */
.L_x_384:
[----:B------:R-:W-:Y:S05]  /*1eaf0*/  BSYNC B1 ;  /* 0x0000000000017941 */ /* 0x000fea0003800000 */
.L_x_383:
        /* <DEDUP_REMOVED lines=13> */
.L_x_386:
[----:B------:R-:W-:Y:S05]  /*1ebd0*/  BSYNC B1 ;  /* 0x0000000000017941 */ /* 0x000fea0003800000 */
.L_x_385:
        /* <DEDUP_REMOVED lines=13> */
.L_x_388:
[----:B------:R-:W-:Y:S05]  /*1ecb0*/  BSYNC B1 ;  /* 0x0000000000017941 */ /* 0x000fea0003800000 */
.L_x_387:
        /* <DEDUP_REMOVED lines=13> */
.L_x_390:
[----:B------:R-:W-:Y:S05]  /*1ed90*/  BSYNC B1 ;  /* 0x0000000000017941 */ /* 0x000fea0003800000 */
.L_x_389:
        /* <DEDUP_REMOVED lines=13> */
.L_x_392:
[----:B------:R-:W-:Y:S05]  /*1ee70*/  BSYNC B1 ;  /* 0x0000000000017941 */ /* 0x000fea0003800000 */
.L_x_391:
        /* <DEDUP_REMOVED lines=13> */
.L_x_394:
[----:B------:R-:W-:Y:S05]  /*1ef50*/  BSYNC B1 ;  /* 0x0000000000017941 */ /* 0x000fea0003800000 */
.L_x_393:
        /* <DEDUP_REMOVED lines=13> */
.L_x_396:
[----:B------:R-:W-:Y:S05]  /*1f030*/  BSYNC B1 ;  /* 0x0000000000017941 */ /* 0x000fea0003800000 */
.L_x_395:
        /* <DEDUP_REMOVED lines=13> */
.L_x_398:
[----:B------:R-:W-:Y:S05]  /*1f110*/  BSYNC B1 ;  /* 0x0000000000017941 */ /* 0x000fea0003800000 */
.L_x_397:
        /* <DEDUP_REMOVED lines=13> */
.L_x_400:
[----:B------:R-:W-:Y:S05]  /*1f1f0*/  BSYNC B1 ;  /* 0x0000000000017941 */ /* 0x000fea0003800000 */
.L_x_399:
        /* <DEDUP_REMOVED lines=13> */
.L_x_402:
[----:B------:R-:W-:Y:S05]  /*1f2d0*/  BSYNC B1 ;  /* 0x0000000000017941 */ /* 0x000fea0003800000 */
.L_x_401:
        /* <DEDUP_REMOVED lines=13> */
.L_x_404:
[----:B------:R-:W-:Y:S05]  /*1f3b0*/  BSYNC B1 ;  /* 0x0000000000017941 */ /* 0x000fea0003800000 */
.L_x_403:
        /* <DEDUP_REMOVED lines=13> */
.L_x_406:
[----:B------:R-:W-:Y:S05]  /*1f490*/  BSYNC B1 ;  /* 0x0000000000017941 */ /* 0x000fea0003800000 */
.L_x_405:
        /* <DEDUP_REMOVED lines=13> */
.L_x_408:
[----:B------:R-:W-:Y:S05]  /*1f570*/  BSYNC B1 ;  /* 0x0000000000017941 */ /* 0x000fea0003800000 */
.L_x_407:
        /* <DEDUP_REMOVED lines=13> */
.L_x_410:
[----:B------:R-:W-:Y:S05]  /*1f650*/  BSYNC B1 ;  /* 0x0000000000017941 */ /* 0x000fea0003800000 */
.L_x_409:
        /* <DEDUP_REMOVED lines=13> */
.L_x_412:
[----:B------:R-:W-:Y:S05]  /*1f730*/  BSYNC B1 ;  /* 0x0000000000017941 */ /* 0x000fea0003800000 */
.L_x_411:
        /* <DEDUP_REMOVED lines=13> */
.L_x_414:
[----:B------:R-:W-:Y:S05]  /*1f810*/  BSYNC B1 ;  /* 0x0000000000017941 */ /* 0x000fea0003800000 */
.L_x_413:
        /* <DEDUP_REMOVED lines=13> */
.L_x_416:
[----:B------:R-:W-:Y:S05]  /*1f8f0*/  BSYNC B1 ;  /* 0x0000000000017941 */ /* 0x000fea0003800000 */
.L_x_415:
        /* <DEDUP_REMOVED lines=13> */
.L_x_418:
[----:B------:R-:W-:Y:S05]  /*1f9d0*/  BSYNC B1 ;  /* 0x0000000000017941 */ /* 0x000fea0003800000 */
.L_x_417:
        /* <DEDUP_REMOVED lines=13> */
.L_x_420:
[----:B------:R-:W-:Y:S05]  /*1fab0*/  BSYNC B1 ;  /* 0x0000000000017941 */ /* 0x000fea0003800000 */
.L_x_419:
        /* <DEDUP_REMOVED lines=13> */
.L_x_422:
[----:B------:R-:W-:Y:S05]  /*1fb90*/  BSYNC B1 ;  /* 0x0000000000017941 */ /* 0x000fea0003800000 */
.L_x_421:
        /* <DEDUP_REMOVED lines=13> */
.L_x_424:
[----:B------:R-:W-:Y:S05]  /*1fc70*/  BSYNC B1 ;  /* 0x0000000000017941 */ /* 0x000fea0003800000 */
.L_x_423:
        /* <DEDUP_REMOVED lines=13> */
.L_x_426:
[----:B------:R-:W-:Y:S05]  /*1fd50*/  BSYNC B1 ;  /* 0x0000000000017941 */ /* 0x000fea0003800000 */
.L_x_425:
        /* <DEDUP_REMOVED lines=13> */
.L_x_428:
[----:B------:R-:W-:Y:S05]  /*1fe30*/  BSYNC B1 ;  /* 0x0000000000017941 */ /* 0x000fea0003800000 */
.L_x_427:
        /* <DEDUP_REMOVED lines=13> */
.L_x_430:
[----:B------:R-:W-:Y:S05]  /*1ff10*/  BSYNC B1 ;  /* 0x0000000000017941 */ /* 0x000fea0003800000 */
.L_x_429:
        /* <DEDUP_REMOVED lines=13> */
.L_x_432:
[----:B------:R-:W-:Y:S05]  /*1fff0*/  BSYNC B1 ;  /* 0x0000000000017941 */ /* 0x000fea0003800000 */
.L_x_431:
        /* <DEDUP_REMOVED lines=13> */
.L_x_434:
[----:B------:R-:W-:Y:S05]  /*200d0*/  BSYNC B1 ;  /* 0x0000000000017941 */ /* 0x000fea0003800000 */
.L_x_433:
        /* <DEDUP_REMOVED lines=13> */
.L_x_436:
[----:B------:R-:W-:Y:S05]  /*201b0*/  BSYNC B1 ;  /* 0x0000000000017941 */ /* 0x000fea0003800000 */
.L_x_435:
        /* <DEDUP_REMOVED lines=13> */
.L_x_438:
[----:B------:R-:W-:Y:S05]  /*20290*/  BSYNC B1 ;  /* 0x0000000000017941 */ /* 0x000fea0003800000 */
.L_x_437:
        /* <DEDUP_REMOVED lines=13> */
.L_x_440:
[----:B------:R-:W-:Y:S05]  /*20370*/  BSYNC B1 ;  /* 0x0000000000017941 */ /* 0x000fea0003800000 */
.L_x_439:
        /* <DEDUP_REMOVED lines=13> */
.L_x_442:
[----:B------:R-:W-:Y:S05]  /*20450*/  BSYNC B1 ;  /* 0x0000000000017941 */ /* 0x000fea0003800000 */
.L_x_441:
        /* <DEDUP_REMOVED lines=13> */
.L_x_444:
[----:B------:R-:W-:Y:S05]  /*20530*/  BSYNC B1 ;  /* 0x0000000000017941 */ /* 0x000fea0003800000 */
.L_x_443:
        /* <DEDUP_REMOVED lines=13> */
.L_x_446:
[----:B------:R-:W-:Y:S05]  /*20610*/  BSYNC B1 ;  /* 0x0000000000017941 */ /* 0x000fea0003800000 */
.L_x_445:
        /* <DEDUP_REMOVED lines=13> */
.L_x_448:
[----:B------:R-:W-:Y:S05]  /*206f0*/  BSYNC B1 ;  /* 0x0000000000017941 */ /* 0x000fea0003800000 */
.L_x_447:
        /* <DEDUP_REMOVED lines=13> */
.L_x_450:
[----:B------:R-:W-:Y:S05]  /*207d0*/  BSYNC B1 ;  /* 0x0000000000017941 */ /* 0x000fea0003800000 */
.L_x_449:
        /* <DEDUP_REMOVED lines=13> */
.L_x_452:
[----:B------:R-:W-:Y:S05]  /*208b0*/  BSYNC B1 ;  /* 0x0000000000017941 */ /* 0x000fea0003800000 */
.L_x_451:
        /* <DEDUP_REMOVED lines=13> */
.L_x_454:
[----:B------:R-:W-:Y:S05]  /*20990*/  BSYNC B1 ;  /* 0x0000000000017941 */ /* 0x000fea0003800000 */
.L_x_453:
        /* <DEDUP_REMOVED lines=13> */
.L_x_456:
[----:B------:R-:W-:Y:S05]  /*20a70*/  BSYNC B1 ;  /* 0x0000000000017941 */ /* 0x000fea0003800000 */
.L_x_455:
        /* <DEDUP_REMOVED lines=13> */
.L_x_458:
[----:B------:R-:W-:Y:S05]  /*20b50*/  BSYNC B1 ;  /* 0x0000000000017941 */ /* 0x000fea0003800000 */
.L_x_457:
        /* <DEDUP_REMOVED lines=13> */
.L_x_460:
[----:B------:R-:W-:Y:S05]  /*20c30*/  BSYNC B1 ;  /* 0x0000000000017941 */ /* 0x000fea0003800000 */
.L_x_459:
        /* <DEDUP_REMOVED lines=13> */
.L_x_462:
[----:B------:R-:W-:Y:S05]  /*20d10*/  BSYNC B1 ;  /* 0x0000000000017941 */ /* 0x000fea0003800000 */
.L_x_461:
        /* <DEDUP_REMOVED lines=13> */
.L_x_464:
[----:B------:R-:W-:Y:S05]  /*20df0*/  BSYNC B1 ;  /* 0x0000000000017941 */ /* 0x000fea0003800000 */
.L_x_463:
        /* <DEDUP_REMOVED lines=13> */
.L_x_466:
[----:B------:R-:W-:Y:S05]  /*20ed0*/  BSYNC B1 ;  /* 0x0000000000017941 */ /* 0x000fea0003800000 */
.L_x_465:
        /* <DEDUP_REMOVED lines=13> */
.L_x_468:
[----:B------:R-:W-:Y:S05]  /*20fb0*/  BSYNC B1 ;  /* 0x0000000000017941 */ /* 0x000fea0003800000 */
.L_x_467:
        /* <DEDUP_REMOVED lines=13> */
.L_x_470:
[----:B------:R-:W-:Y:S05]  /*21090*/  BSYNC B1 ;  /* 0x0000000000017941 */ /* 0x000fea0003800000 */
.L_x_469:
        /* <DEDUP_REMOVED lines=13> */
.L_x_472:
[----:B------:R-:W-:Y:S05]  /*21170*/  BSYNC B1 ;  /* 0x0000000000017941 */ /* 0x000fea0003800000 */
.L_x_471:
        /* <DEDUP_REMOVED lines=13> */
.L_x_474:
[----:B------:R-:W-:Y:S05]  /*21250*/  BSYNC B1 ;  /* 0x0000000000017941 */ /* 0x000fea0003800000 */
.L_x_473:
        /* <DEDUP_REMOVED lines=13> */
.L_x_476:
[----:B------:R-:W-:Y:S05]  /*21330*/  BSYNC B1 ;  /* 0x0000000000017941 */ /* 0x000fea0003800000 */
.L_x_475:
        /* <DEDUP_REMOVED lines=13> */
.L_x_478:
[----:B------:R-:W-:Y:S05]  /*21410*/  BSYNC B1 ;  /* 0x0000000000017941 */ /* 0x000fea0003800000 */
.L_x_477:
        /* <DEDUP_REMOVED lines=13> */
.L_x_480:
[----:B------:R-:W-:Y:S05]  /*214f0*/  BSYNC B1 ;  /* 0x0000000000017941 */ /* 0x000fea0003800000 */
.L_x_479:
        /* <DEDUP_REMOVED lines=13> */
.L_x_482:
[----:B------:R-:W-:Y:S05]  /*215d0*/  BSYNC B1 ;  /* 0x0000000000017941 */ /* 0x000fea0003800000 */
.L_x_481:
        /* <DEDUP_REMOVED lines=13> */
.L_x_484:
[----:B------:R-:W-:Y:S05]  /*216b0*/  BSYNC B1 ;  /* 0x0000000000017941 */ /* 0x000fea0003800000 */
.L_x_483:
        /* <DEDUP_REMOVED lines=13> */
.L_x_486:
[----:B------:R-:W-:Y:S05]  /*21790*/  BSYNC B1 ;  /* 0x0000000000017941 */ /* 0x000fea0003800000 */
.L_x_485:
        /* <DEDUP_REMOVED lines=13> */
.L_x_488:
[----:B------:R-:W-:Y:S05]  /*21870*/  BSYNC B1 ;  /* 0x0000000000017941 */ /* 0x000fea0003800000 */
.L_x_487:
        /* <DEDUP_REMOVED lines=13> */
.L_x_490:
[----:B------:R-:W-:Y:S05]  /*21950*/  BSYNC B1 ;  /* 0x0000000000017941 */ /* 0x000fea0003800000 */
.L_x_489:
        /* <DEDUP_REMOVED lines=13> */
.L_x_492:
[----:B------:R-:W-:Y:S05]  /*21a30*/  BSYNC B1 ;  /* 0x0000000000017941 */ /* 0x000fea0003800000 */
.L_x_491:
        /* <DEDUP_REMOVED lines=13> */
.L_x_494:
[----:B------:R-:W-:Y:S05]  /*21b10*/  BSYNC B1 ;  /* 0x0000000000017941 */ /* 0x000fea0003800000 */
.L_x_493:
        /* <DEDUP_REMOVED lines=13> */
.L_x_496:
[----:B------:R-:W-:Y:S05]  /*21bf0*/  BSYNC B1 ;  /* 0x0000000000017941 */ /* 0x000fea0003800000 */
.L_x_495:
        /* <DEDUP_REMOVED lines=13> */
.L_x_498:
[----:B------:R-:W-:Y:S05]  /*21cd0*/  BSYNC B1 ;  /* 0x0000000000017941 */ /* 0x000fea0003800000 */
.L_x_497:
        /* <DEDUP_REMOVED lines=13> */
.L_x_500:
[----:B------:R-:W-:Y:S05]  /*21db0*/  BSYNC B1 ;  /* 0x0000000000017941 */ /* 0x000fea0003800000 */
.L_x_499:
        /* <DEDUP_REMOVED lines=13> */
.L_x_502:
[----:B------:R-:W-:Y:S05]  /*21e90*/  BSYNC B1 ;  /* 0x0000000000017941 */ /* 0x000fea0003800000 */
.L_x_501:
        /* <DEDUP_REMOVED lines=13> */
.L_x_504:
[----:B------:R-:W-:Y:S05]  /*21f70*/  BSYNC B1 ;  /* 0x0000000000017941 */ /* 0x000fea0003800000 */
.L_x_503:
        /* <DEDUP_REMOVED lines=13> */
.L_x_506:
[----:B------:R-:W-:Y:S05]  /*22050*/  BSYNC B1 ;  /* 0x0000000000017941 */ /* 0x000fea0003800000 */
.L_x_505:
        /* <DEDUP_REMOVED lines=13> */
.L_x_508:
[----:B------:R-:W-:Y:S05]  /*22130*/  BSYNC B1 ;  /* 0x0000000000017941 */ /* 0x000fea0003800000 */
.L_x_507:
        /* <DEDUP_REMOVED lines=13> */
.L_x_510:
[----:B------:R-:W-:Y:S05]  /*22210*/  BSYNC B1 ;  /* 0x0000000000017941 */ /* 0x000fea0003800000 */
.L_x_509:
        /* <DEDUP_REMOVED lines=13> */
.L_x_512:
[----:B------:R-:W-:Y:S05]  /*222f0*/  BSYNC B1 ;  /* 0x0000000000017941 */ /* 0x000fea0003800000 */
.L_x_511:
        /* <DEDUP_REMOVED lines=13> */
.L_x_514:
[----:B------:R-:W-:Y:S05]  /*223d0*/  BSYNC B1 ;  /* 0x0000000000017941 */ /* 0x000fea0003800000 */
.L_x_513:
        /* <DEDUP_REMOVED lines=13> */
.L_x_516:
[----:B------:R-:W-:Y:S05]  /*224b0*/  BSYNC B1 ;  /* 0x0000000000017941 */ /* 0x000fea0003800000 */
.L_x_515:
        /* <DEDUP_REMOVED lines=13> */
.L_x_518:
[----:B------:R-:W-:Y:S05]  /*22590*/  BSYNC B1 ;  /* 0x0000000000017941 */ /* 0x000fea0003800000 */
.L_x_517:
        /* <DEDUP_REMOVED lines=13> */
.L_x_520:
[----:B------:R-:W-:Y:S05]  /*22670*/  BSYNC B1 ;  /* 0x0000000000017941 */ /* 0x000fea0003800000 */
.L_x_519:
        /* <DEDUP_REMOVED lines=13> */
.L_x_522:
[----:B------:R-:W-:Y:S05]  /*22750*/  BSYNC B1 ;  /* 0x0000000000017941 */ /* 0x000fea0003800000 */
.L_x_521:
        /* <DEDUP_REMOVED lines=13> */
.L_x_524:
[----:B------:R-:W-:Y:S05]  /*22830*/  BSYNC B1 ;  /* 0x0000000000017941 */ /* 0x000fea0003800000 */
.L_x_523:
        /* <DEDUP_REMOVED lines=13> */
.L_x_526:
[----:B------:R-:W-:Y:S05]  /*22910*/  BSYNC B1 ;  /* 0x0000000000017941 */ /* 0x000fea0003800000 */
.L_x_525:
        /* <DEDUP_REMOVED lines=13> */
.L_x_528:
[----:B------:R-:W-:Y:S05]  /*229f0*/  BSYNC B1 ;  /* 0x0000000000017941 */ /* 0x000fea0003800000 */
.L_x_527:
        /* <DEDUP_REMOVED lines=13> */
.L_x_530:
[----:B------:R-:W-:Y:S05]  /*22ad0*/  BSYNC B1 ;  /* 0x0000000000017941 */ /* 0x000fea0003800000 */
.L_x_529:
        /* <DEDUP_REMOVED lines=13> */
.L_x_532:
[----:B------:R-:W-:Y:S05]  /*22bb0*/  BSYNC B1 ;  /* 0x0000000000017941 */ /* 0x000fea0003800000 */
.L_x_531:
        /* <DEDUP_REMOVED lines=13> */
.L_x_534:
[----:B------:R-:W-:Y:S05]  /*22c90*/  BSYNC B1 ;  /* 0x0000000000017941 */ /* 0x000fea0003800000 */
.L_x_533:
        /* <DEDUP_REMOVED lines=13> */
.L_x_536:
[----:B------:R-:W-:Y:S05]  /*22d70*/  BSYNC B1 ;  /* 0x0000000000017941 */ /* 0x000fea0003800000 */
.L_x_535:
        /* <DEDUP_REMOVED lines=13> */
.L_x_538:
[----:B------:R-:W-:Y:S05]  /*22e50*/  BSYNC B1 ;  /* 0x0000000000017941 */ /* 0x000fea0003800000 */
.L_x_537:
        /* <DEDUP_REMOVED lines=13> */
.L_x_540:
[----:B------:R-:W-:Y:S05]  /*22f30*/  BSYNC B1 ;  /* 0x0000000000017941 */ /* 0x000fea0003800000 */
.L_x_539:
[----:B--234-:R-:W2:Y:S01]  /*22f40*/  LDL.LU R3, [R1+0x444] ;  /* 0x0004440001037983 */ /* 0x01cea20000300800 */
[----:B-----5:R-:W-:Y:S01]  /*22f50*/  LOP3.LUT R6, R6, 0xff, RZ, 0xc0, !PT ;  /* 0x000000ff06067812 */ /* 0x020fe200078ec0ff */
[----:B------:R-:W-:Y:S01]  /*22f60*/  BSSY B1, `(.L_x_541) ;  /* 0x000000b000017945 */ /* 0x000fe20003800000 */
[----:B------:R-:W-:Y:S02]  /*22f70*/  ISETP.LT.OR P2, PT, R0, 0xf9, !P1 ;  /* 0x000000f90000780c */ /* 0x000fe40004f41670 */
[----:B------:R-:W-:Y:S02]  /*22f80*/  F2FP.F16.E5M2.UNPACK_B R6, R6 ;  /* 0x00000006ff06723e */ /* 0x000fe400020004ff */
[----:B------:R-:W-:-:S03]  /*22f90*/  PRMT R2, RZ, 0x7610, R2 ;  /* 0x00007610ff027816 */ /* 0x000fc60000000002 */
[----:B------:R-:W-:-:S05]  /*22fa0*/  HADD2.F32 R6, -RZ, R6.H0_H0 ;  /* 0x20000006ff067230 */ /* 0x000fca0000004100 */
[----:B------:R-:W-:-:S04]  /*22fb0*/  FMUL R6, R6, UR21 ;  /* 0x0000001506067c20 */ /* 0x000fc80008400000 */
[----:B--2---:R-:W-:-:S05]  /*22fc0*/  FFMA R6, R3, UR20, R6 ;  /* 0x0000001403067c23 */ /* 0x004fca0008000006 */
[----:B------:R-:W-:-:S05]  /*22fd0*/  F2FP.SATFINITE.E5M2.F32.PACK_AB_MERGE_C R3, RZ, R6, RZ ;  /* 0x00000006ff03723e */ /* 0x000fca00048060ff */
[----:B------:R2:W-:Y:S01]  /*22fe0*/  @!P0 STG.E.U8 desc[UR14][R30.64+0xf9], R3 ;  /* 0x0000f9031e008986 */ /* 0x0005e2000c10110e */
[----:B------:R-:W-:Y:S05]  /*22ff0*/  @P2 BRA `(.L_x_542) ;  /* 0x0000000000042947 */ /* 0x000fea0003800000 */
[----:B------:R3:W5:Y:S02]  /*23000*/  LDG.E.U8 R2, desc[UR14][R4.64+0xf8] ;  /* 0x0000f80e04027981 */ /* 0x000764000c1e1100 */
.L_x_542:
[----:B------:R-:W-:Y:S05]  /*23010*/  BSYNC B1 ;  /* 0x0000000000017941 */ /* 0x000fea0003800000 */
.L_x_541:
[----:B--2---:R-:W2:Y:S01]  /*23020*/  LDL.LU R3, [R1+0x448] ;  /* 0x0004480001037983 */ /* 0x004ea20000300800 */
        /* <DEDUP_REMOVED lines=12> */
.L_x_544:
[----:B------:R-:W-:Y:S05]  /*230f0*/  BSYNC B1 ;  /* 0x0000000000017941 */ /* 0x000fea0003800000 */
.L_x_543:
[----:B------:R-:W-:Y:S05]  /*23100*/  @P1 BRA `(.L_x_545) ;  /* 0x0000004800841947 */ /* 0x000fea0003800000 */
[----:B------:R-:W2:Y:S01]  /*23110*/  LDL.LU R2, [R1+0x44c] ;  /* 0x00044c0001027983 */ /* 0x000ea20000300800 */
[----:B-----5:R-:W-:-:S04]  /*23120*/  LOP3.LUT R0, R0, 0xff, RZ, 0xc0, !PT ;  /* 0x000000ff00007812 */ /* 0x020fc800078ec0ff */
[----:B------:R-:W-:-:S05]  /*23130*/  F2FP.F16.E5M2.UNPACK_B R0, R0 ;  /* 0x00000000ff00723e */ /* 0x000fca00020004ff */
[----:B------:R-:W-:-:S05]  /*23140*/  HADD2.F32 R0, -RZ, R0.H0_H0 ;  /* 0x20000000ff007230 */ /* 0x000fca0000004100 */
[----:B------:R-:W-:-:S04]  /*23150*/  FMUL R0, R0, UR21 ;  /* 0x0000001500007c20 */ /* 0x000fc80008400000 */
[----:B--2---:R-:W-:-:S05]  /*23160*/  FFMA R0, R2, UR20, R0 ;  /* 0x0000001402007c23 */ /* 0x004fca0008000000 */
[----:B------:R-:W-:-:S05]  /*23170*/  F2FP.SATFINITE.E5M2.F32.PACK_AB_MERGE_C R3, RZ, R0, RZ ;  /* 0x00000000ff03723e */ /* 0x000fca00048060ff */
[----:B------:R2:W-:Y:S01]  /*23180*/  STG.E.U8 desc[UR14][R28.64+0xf9], R3 ;  /* 0x0000f9031c007986 */ /* 0x0005e2000c10110e */
[----:B------:R-:W-:Y:S05]  /*23190*/  BRA `(.L_x_545) ;  /* 0x0000004800607947 */ /* 0x000fea0003800000 */
.L_x_32:
[----:B------:R-:W-:Y:S01]  /*231a0*/  ISETP.GE.AND P3, PT, R34, 0x1, PT ;  /* 0x000000012200780c */ /* 0x000fe20003f66270 */
[----:B-----5:R-:W-:Y:S01]  /*231b0*/  FMUL R2, R2, UR20 ;  /* 0x0000001402027c20 */ /* 0x020fe20008400000 */
[----:B------:R-:W3:Y:S02]  /*231c0*/  LDL.LU R40, [R1+0x200] ;  /* 0x0002000001287983 */ /* 0x000ee40000300800 */
[----:B------:R-:W-:Y:S02]  /*231d0*/  ISETP.LT.OR P0, PT, R0, 0x1, !P3 ;  /* 0x000000010000780c */ /* 0x000fe40005f01670 */
[----:B------:R-:W-:Y:S01]  /*231e0*/  F2FP.SATFINITE.E5M2.F32.PACK_AB_MERGE_C R2, RZ, R2, RZ ;  /* 0x00000002ff02723e */ /* 0x000fe200048060ff */
[----:B------:R-:W-:Y:S01]  /*231f0*/  FMUL R3, R3, UR20 ;  /* 0x0000001403037c20 */ /* 0x000fe20008400000 */
[----:B------:R-:W-:Y:S01]  /*23200*/  ISETP.GE.AND P2, PT, R34, 0x9, PT ;  /* 0x000000092200780c */ /* 0x000fe20003f46270 */
[----:B------:R-:W-:Y:S01]  /*23210*/  FMUL R4, R4, UR20 ;  /* 0x0000001404047c20 */ /* 0x000fe20008400000 */
[----:B------:R-:W-:Y:S01]  /*23220*/  FMUL R5, R5, UR20 ;  /* 0x0000001405057c20 */ /* 0x000fe20008400000 */
[----:B------:R-:W-:Y:S01]  /*23230*/  ISETP.LT.OR P1, PT, R0, 0x9, !P3 ;  /* 0x000000090000780c */ /* 0x000fe20005f21670 */
[----:B------:R-:W-:Y:S01]  /*23240*/  FMUL R6, R6, UR20 ;  /* 0x0000001406067c20 */ /* 0x000fe20008400000 */
[----:B------:R-:W-:Y:S01]  /*23250*/  FMUL R7, R7, UR20 ;  /* 0x0000001407077c20 */ /* 0x000fe20008400000 */
[----:B------:R-:W-:Y:S01]  /*23260*/  FMUL R8, R8, UR20 ;  /* 0x0000001408087c20 */ /* 0x000fe20008400000 */
[----:B------:R-:W-:Y:S01]  /*23270*/  FMUL R9, R9, UR20 ;  /* 0x0000001409097c20 */ /* 0x000fe20008400000 */
[----:B------:R-:W-:Y:S01]  /*23280*/  FMUL R10, R10, UR20 ;  /* 0x000000140a0a7c20 */ /* 0x000fe20008400000 */
[----:B------:R-:W-:Y:S01]  /*23290*/  @!P0 STG.E.U8 desc[UR14][R24.64], R2 ;  /* 0x0000000218008986 */ /* 0x000fe2000c10110e */
[----:B------:R-:W-:-:S02]  /*232a0*/  ISETP.LT.OR P0, PT, R0, 0x2, !P3 ;  /* 0x000000020000780c */ /* 0x000fc40005f01670 */
[----:B------:R-:W-:Y:S01]  /*232b0*/  F2FP.SATFINITE.E5M2.F32.PACK_AB_MERGE_C R3, RZ, R3, RZ ;  /* 0x00000003ff03723e */ /* 0x000fe200048060ff */
[----:B------:R-:W-:Y:S01]  /*232c0*/  FMUL R11, R11, UR20 ;  /* 0x000000140b0b7c20 */ /* 0x000fe20008400000 */
[----:B------:R-:W-:Y:S01]  /*232d0*/  F2FP.SATFINITE.E5M2.F32.PACK_AB_MERGE_C R4, RZ, R4, RZ ;  /* 0x00000004ff04723e */ /* 0x000fe200048060ff */
[----:B------:R-:W-:Y:S01]  /*232e0*/  FMUL R12, R12, UR20 ;  /* 0x000000140c0c7c20 */ /* 0x000fe20008400000 */
[----:B------:R-:W-:Y:S01]  /*232f0*/  FMUL R13, R13, UR20 ;  /* 0x000000140d0d7c20 */ /* 0x000fe20008400000 */
[----:B------:R-:W-:Y:S01]  /*23300*/  FMUL R14, R14, UR20 ;  /* 0x000000140e0e7c20 */ /* 0x000fe20008400000 */
[----:B------:R-:W-:Y:S01]  /*23310*/  FMUL R15, R15, UR20 ;  /* 0x000000140f0f7c20 */ /* 0x000fe20008400000 */
[----:B------:R-:W-:Y:S01]  /*23320*/  FMUL R16, R16, UR20 ;  /* 0x0000001410107c20 */ /* 0x000fe20008400000 */
[----:B------:R-:W-:Y:S01]  /*23330*/  FMUL R17, R17, UR20 ;  /* 0x0000001411117c20 */ /* 0x000fe20008400000 */
[----:B------:R-:W-:Y:S01]  /*23340*/  FMUL R18, R18, UR20 ;  /* 0x0000001412127c20 */ /* 0x000fe20008400000 */
[----:B------:R-:W-:Y:S01]  /*23350*/  FMUL R19, R19, UR20 ;  /* 0x0000001413137c20 */ /* 0x000fe20008400000 */
[----:B------:R0:W-:Y:S01]  /*23360*/  @!P0 STG.E.U8 desc[UR14][R24.64+0x1], R3 ;  /* 0x0000010318008986 */ /* 0x0001e2000c10110e */
[----:B------:R-:W-:-:S02]  /*23370*/  ISETP.LT.OR P0, PT, R0, 0x1, !P2 ;  /* 0x000000010000780c */ /* 0x000fc40005701670 */
[----:B------:R-:W-:Y:S01]  /*23380*/  F2FP.SATFINITE.E5M2.F32.PACK_AB_MERGE_C R5, RZ, R5, RZ ;  /* 0x00000005ff05723e */ /* 0x000fe200048060ff */
[----:B------:R-:W-:Y:S01]  /*23390*/  FMUL R20, R20, UR20 ;  /* 0x0000001414147c20 */ /* 0x000fe20008400000 */
[----:B------:R-:W4:Y:S01]  /*233a0*/  LDL.LU R39, [R1+0x204] ;  /* 0x0002040001277983 */ /* 0x000f220000300800 */
[----:B------:R-:W-:Y:S02]  /*233b0*/  F2FP.SATFINITE.E5M2.F32.PACK_AB_MERGE_C R6, RZ, R6, RZ ;  /* 0x00000006ff06723e */ /* 0x000fe400048060ff */
[----:B------:R-:W-:Y:S01]  /*233c0*/  F2FP.SATFINITE.E5M2.F32.PACK_AB_MERGE_C R7, RZ, R7, RZ ;  /* 0x00000007ff07723e */ /* 0x000fe200048060ff */
[----:B------:R-:W-:Y:S01]  /*233d0*/  FMUL R21, R21, UR20 ;  /* 0x0000001415157c20 */ /* 0x000fe20008400000 */
[C---:B------:R-:W-:Y:S01]  /*233e0*/  ISETP.LT.OR P5, PT, R0.reuse, 0xa, !P2 ;  /* 0x0000000a0000780c */ /* 0x040fe200057a1670 */
[----:B------:R-:W2:Y:S04]  /*233f0*/  LDL.LU R35, [R1+0x208] ;  /* 0x0002080001237983 */ /* 0x000ea80000300800 */
[----:B------:R-:W-:Y:S01]  /*23400*/  @!P0 STG.E.U8 desc[UR14][R26.64], R4 ;  /* 0x000000041a008986 */ /* 0x000fe2000c10110e */
[----:B------:R-:W-:-:S02]  /*23410*/  ISETP.LT.OR P0, PT, R0, 0x2, !P2 ;  /* 0x000000020000780c */ /* 0x000fc40005701670 */
[----:B------:R-:W-:Y:S01]  /*23420*/  F2FP.SATFINITE.E5M2.F32.PACK_AB_MERGE_C R8, RZ, R8, RZ ;  /* 0x00000008ff08723e */ /* 0x000fe200048060ff */
[----:B------:R-:W-:Y:S01]  /*23430*/  FMUL R22, R22, UR20 ;  /* 0x0000001416167c20 */ /* 0x000fe20008400000 */
[----:B------:R-:W-:Y:S01]  /*23440*/  F2FP.SATFINITE.E5M2.F32.PACK_AB_MERGE_C R9, RZ, R9, RZ ;  /* 0x00000009ff09723e */ /* 0x000fe200048060ff */
[----:B------:R-:W4:Y:S08]  /*23450*/  LDL.LU R33, [R1+0x20c] ;  /* 0x00020c0001217983 */ /* 0x000f300000300800 */
[----:B------:R1:W-:Y:S01]  /*23460*/  @!P0 STG.E.U8 desc[UR14][R26.64+0x1], R5 ;  /* 0x000001051a008986 */ /* 0x0003e2000c10110e */
[----:B------:R-:W-:-:S03]  /*23470*/  ISETP.LT.OR P0, PT, R0, 0xa, !P3 ;  /* 0x0000000a0000780c */ /* 0x000fc60005f01670 */
[----:B------:R-:W-:Y:S01]  /*23480*/  @!P1 STG.E.U8 desc[UR14][R24.64+0x8], R6 ;  /* 0x0000080618009986 */ /* 0x000fe2000c10110e */
[C---:B------:R-:W-:Y:S02]  /*23490*/  ISETP.LT.OR P1, PT, R0.reuse, 0x9, !P2 ;  /* 0x000000090000780c */ /* 0x040fe40005721670 */
[----:B------:R-:W-:Y:S01]  /*234a0*/  F2FP.SATFINITE.E5M2.F32.PACK_AB_MERGE_C R10, RZ, R10, RZ ;  /* 0x0000000aff0a723e */ /* 0x000fe200048060ff */
[----:B------:R-:W4:Y:S01]  /*234b0*/  LDL.LU R32, [R1+0x210] ;  /* 0x0002100001207983 */ /* 0x000f220000300800 */
[----:B------:R-:W-:Y:S02]  /*234c0*/  F2FP.SATFINITE.E5M2.F32.PACK_AB_MERGE_C R11, RZ, R11, RZ ;  /* 0x0000000bff0b723e */ /* 0x000fe400048060ff */
[----:B------:R-:W-:Y:S01]  /*234d0*/  F2FP.SATFINITE.E5M2.F32.PACK_AB_MERGE_C R12, RZ, R12, RZ ;  /* 0x0000000cff0c723e */ /* 0x000fe200048060ff */
[----:B------:R-:W-:Y:S01]  /*234e0*/  FMUL R23, R23, UR20 ;  /* 0x0000001417177c20 */ /* 0x000fe20008400000 */
[----:B------:R-:W-:Y:S01]  /*234f0*/  F2FP.SATFINITE.E5M2.F32.PACK_AB_MERGE_C R13, RZ, R13, RZ ;  /* 0x0000000dff0d723e */ /* 0x000fe200048060ff */
[----:B------:R-:W-:Y:S01]  /*23500*/  @!P0 STG.E.U8 desc[UR14][R24.64+0x9], R7 ;  /* 0x0000090718008986 */ /* 0x000fe2000c10110e */
[----:B------:R-:W-:-:S03]  /*23510*/  ISETP.LT.OR P0, PT, R0, 0x11, !P3 ;  /* 0x000000110000780c */ /* 0x000fc60005f01670 */
[----:B------:R-:W-:Y:S01]  /*23520*/  @!P1 STG.E.U8 desc[UR14][R26.64+0x8], R8 ;  /* 0x000008081a009986 */ /* 0x000fe2000c10110e */
[----:B------:R-:W-:-:S03]  /*23530*/  ISETP.LT.OR P1, PT, R0, 0x12, !P3 ;  /* 0x000000120000780c */ /* 0x000fc60005f21670 */
[----:B------:R-:W-:Y:S01]  /*23540*/  @!P5 STG.E.U8 desc[UR14][R26.64+0x9], R9 ;  /* 0x000009091a00d986 */ /* 0x000fe2000c10110e */
[----:B------:R-:W-:Y:S02]  /*23550*/  ISETP.LT.OR P5, PT, R0, 0x11, !P2 ;  /* 0x000000110000780c */ /* 0x000fe400057a1670 */
        /* <DEDUP_REMOVED lines=8> */
[C---:B------:R-:W-:Y:S02]  /*235e0*/  ISETP.LT.OR P5, PT, R0.reuse, 0x1a, !P3 ;  /* 0x0000001a0000780c */ /* 0x040fe40005fa1670 */
        /* <DEDUP_REMOVED lines=22> */
[C---:B------:R-:W-:Y:S02]  /*23750*/  ISETP.LT.OR P0, PT, R0.reuse, 0x29, !P3 ;  /* 0x000000290000780c */ /* 0x040fe40005f01670 */
[----:B------:R-:W-:Y:S01]  /*23760*/  F2FP.SATFINITE.E5M2.F32.PACK_AB_MERGE_C R22, RZ, R22, RZ ;  /* 0x00000016ff16723e */ /* 0x000fe200048060ff */
[----:B------:R-:W-:Y:S01]  /*23770*/  @!P1 STG.E.U8 desc[UR14][R26.64+0x20], R20 ;  /* 0x000020141a009986 */ /* 0x000fe2000c10110e */
[----:B------:R-:W-:-:S02]  /*23780*/  ISETP.LT.OR P1, PT, R0, 0x2a, !P3 ;  /* 0x0000002a0000780c */ /* 0x000fc40005f21670 */
[C---:B------:R-:W-:Y:S01]  /*23790*/  ISETP.LT.OR P6, PT, R0.reuse, 0x2a, !P2 ;  /* 0x0000002a0000780c */ /* 0x040fe200057c1670 */
[----:B------:R-:W-:Y:S01]  /*237a0*/  @!P5 STG.E.U8 desc[UR14][R26.64+0x21], R21 ;  /* 0x000021151a00d986 */ /* 0x000fe2000c10110e */
[----:B------:R-:W-:Y:S01]  /*237b0*/  ISETP.LT.OR P5, PT, R0, 0x29, !P2 ;  /* 0x000000290000780c */ /* 0x000fe200057a1670 */
[----:B------:R-:W-:Y:S01]  /*237c0*/  FMUL R156, R156, UR20 ;  /* 0x000000149c9c7c20 */ /* 0x000fe20008400000 */
[----:B------:R-:W-:Y:S01]  /*237d0*/  FMUL R157, R157, UR20 ;  /* 0x000000149d9d7c20 */ /* 0x000fe20008400000 */
[----:B------:R-:W-:Y:S01]  /*237e0*/  FMUL R158, R158, UR20 ;  /* 0x000000149e9e7c20 */ /* 0x000fe20008400000 */
[----:B------:R-:W-:Y:S01]  /*237f0*/  FMUL R159, R159, UR20 ;  /* 0x000000149f9f7c20 */ /* 0x000fe20008400000 */
[----:B------:R-:W-:Y:S01]  /*23800*/  @!P0 STG.E.U8 desc[UR14][R24.64+0x28], R22 ;  /* 0x0000281618008986 */ /* 0x000fe2000c10110e */
[----:B------:R-:W-:Y:S02]  /*23810*/  ISETP.LT.OR P0, PT, R0, 0x31, !P3 ;  /* 0x000000310000780c */ /* 0x000fe40005f01670 */
[----:B------:R-:W-:Y:S01]  /*23820*/  F2FP.SATFINITE.E5M2.F32.PACK_AB_MERGE_C R23, RZ, R23, RZ ;  /* 0x00000017ff17723e */ /* 0x000fe200048060ff */
[----:B------:R-:W-:Y:S01]  /*23830*/  FMUL R160, R160, UR20 ;  /* 0x00000014a0a07c20 */ /* 0x000fe20008400000 */
[----:B------:R-:W-:Y:S01]  /*23840*/  F2FP.SATFINITE.E5M2.F32.PACK_AB_MERGE_C R152, RZ, R152, RZ ;  /* 0x00000098ff98723e */ /* 0x000fe200048060ff */
[----:B------:R-:W-:Y:S01]  /*23850*/  FMUL R161, R161, UR20 ;  /* 0x00000014a1a17c20 */ /* 0x000fe20008400000 */
        /* <DEDUP_REMOVED lines=47> */
[----:B0-----:R-:W-:Y:S01]  /*23b50*/  F2FP.SATFINITE.E5M2.F32.PACK_AB_MERGE_C R3, RZ, R166, RZ ;  /* 0x000000a6ff03723e */ /* 0x001fe200048060ff */
[----:B------:R-:W-:Y:S01]  /*23b60*/  @!P1 STG.E.U8 desc[UR14][R24.64+0x41], R163 ;  /* 0x000041a318009986 */ /* 0x000fe2000c10110e */
[----:B------:R-:W-:-:S03]  /*23b70*/  ISETP.LT.OR P1, PT, R0, 0x4a, !P3 ;  /* 0x0000004a0000780c */ /* 0x000fc60005f21670 */
[----:B------:R-:W-:Y:S01]  /*23b80*/  @!P5 STG.E.U8 desc[UR14][R26.64+0x40], R164 ;  /* 0x000040a41a00d986 */ /* 0x000fe2000c10110e */
[----:B------:R-:W-:-:S03]  /*23b90*/  ISETP.LT.OR P5, PT, R0, 0x49, !P2 ;  /* 0x000000490000780c */ /* 0x000fc600057a1670 */
[----:B------:R-:W-:Y:S01]  /*23ba0*/  @!P6 STG.E.U8 desc[UR14][R26.64+0x41], R165 ;  /* 0x000041a51a00e986 */ /* 0x000fe2000c10110e */
[----:B------:R-:W-:-:S03]  /*23bb0*/  ISETP.LT.OR P6, PT, R0, 0x4a, !P2 ;  /* 0x0000004a0000780c */ /* 0x000fc600057c1670 */
[----:B------:R0:W-:Y:S01]  /*23bc0*/  @!P0 STG.E.U8 desc[UR14][R24.64+0x48], R3 ;  /* 0x0000480318008986 */ /* 0x0001e2000c10110e */
[----:B------:R-:W-:Y:S02]  /*23bd0*/  ISETP.LT.OR P0, PT, R0, 0x51, !P3 ;  /* 0x000000510000780c */ /* 0x000fe40005f01670 */
[----:B------:R-:W-:Y:S01]  /*23be0*/  F2FP.SATFINITE.E5M2.F32.PACK_AB_MERGE_C R167, RZ, R167, RZ ;  /* 0x000000a7ffa7723e */ /* 0x000fe200048060ff */
[----:B------:R-:W-:Y:S01]  /*23bf0*/  FMUL R172, R172, UR20 ;  /* 0x00000014acac7c20 */ /* 0x000fe20008400000 */
[----:B-1----:R-:W-:Y:S01]  /*23c00*/  F2FP.SATFINITE.E5M2.F32.PACK_AB_MERGE_C R5, RZ, R168, RZ ;  /* 0x000000a8ff05723e */ /* 0x002fe200048060ff */
[----:B------:R-:W-:Y:S01]  /*23c10*/  FMUL R173, R173, UR20 ;  /* 0x00000014adad7c20 */ /* 0x000fe20008400000 */
[----:B------:R-:W-:Y:S01]  /*23c20*/  F2FP.SATFINITE.E5M2.F32.PACK_AB_MERGE_C R169, RZ, R169, RZ ;  /* 0x000000a9ffa9723e */ /* 0x000fe200048060ff */
[----:B------:R-:W-:Y:S01]  /*23c30*/  @!P1 STG.E.U8 desc[UR14][R24.64+0x49], R167 ;  /* 0x000049a718009986 */ /* 0x000fe2000c10110e */
[----:B0-----:R-:W-:-:S03]  /*23c40*/  F2FP.SATFINITE.E5M2.F32.PACK_AB_MERGE_C R3, RZ, R170, RZ ;  /* 0x000000aaff03723e */ /* 0x001fc600048060ff */
[----:B------:R0:W-:Y:S01]  /*23c50*/  @!P5 STG.E.U8 desc[UR14][R26.64+0x48], R5 ;  /* 0x000048051a00d986 */ /* 0x0001e2000c10110e */
[C---:B------:R-:W-:Y:S02]  /*23c60*/  ISETP.LT.OR P1, PT, R0.reuse, 0x52, !P3 ;  /* 0x000000520000780c */ /* 0x040fe40005f21670 */
[C---:B------:R-:W-:Y:S01]  /*23c70*/  ISETP.LT.OR P5, PT, R0.reuse, 0x51, !P2 ;  /* 0x000000510000780c */ /* 0x040fe200057a1670 */
[----:B------:R-:W-:Y:S01]  /*23c80*/  @!P6 STG.E.U8 desc[UR14][R26.64+0x49], R169 ;  /* 0x000049a91a00e986 */ /* 0x000fe2000c10110e */
[----:B------:R-:W-:-:S03]  /*23c90*/  ISETP.LT.OR P6, PT, R0, 0x52, !P2 ;  /* 0x000000520000780c */ /* 0x000fc600057c1670 */
[----:B------:R1:W-:Y:S01]  /*23ca0*/  @!P0 STG.E.U8 desc[UR14][R24.64+0x50], R3 ;  /* 0x0000500318008986 */ /* 0x0003e2000c10110e */
[----:B------:R-:W-:Y:S01]  /*23cb0*/  ISETP.LT.OR P0, PT, R0, 0x59, !P3 ;  /* 0x000000590000780c */ /* 0x000fe20005f01670 */
[----:B------:R-:W-:Y:S01]  /*23cc0*/  FMUL R174, R174, UR20 ;  /* 0x00000014aeae7c20 */ /* 0x000fe20008400000 */
[----:B------:R-:W-:Y:S01]  /*23cd0*/  F2FP.SATFINITE.E5M2.F32.PACK_AB_MERGE_C R171, RZ, R171, RZ ;  /* 0x000000abffab723e */ /* 0x000fe200048060ff */
[----:B------:R-:W-:Y:S01]  /*23ce0*/  FMUL R175, R175, UR20 ;  /* 0x00000014afaf7c20 */ /* 0x000fe20008400000 */
[----:B0-----:R-:W-:Y:S01]  /*23cf0*/  F2FP.SATFINITE.E5M2.F32.PACK_AB_MERGE_C R5, RZ, R172, RZ ;  /* 0x000000acff05723e */ /* 0x001fe200048060ff */
[----:B------:R-:W-:Y:S01]  /*23d00*/  FMUL R176, R176, UR20 ;  /* 0x00000014b0b07c20 */ /* 0x000fe20008400000 */
[----:B------:R-:W-:Y:S01]  /*23d10*/  F2FP.SATFINITE.E5M2.F32.PACK_AB_MERGE_C R173, RZ, R173, RZ ;  /* 0x000000adffad723e */ /* 0x000fe200048060ff */
[----:B------:R-:W-:Y:S01]  /*23d20*/  @!P1 STG.E.U8 desc[UR14][R24.64+0x51], R171 ;  /* 0x000051ab18009986 */ /* 0x000fe2000c10110e */
[----:B-1----:R-:W-:-:S03]  /*23d30*/  F2FP.SATFINITE.E5M2.F32.PACK_AB_MERGE_C R3, RZ, R174, RZ ;  /* 0x000000aeff03723e */ /* 0x002fc600048060ff */
        /* <DEDUP_REMOVED lines=220> */
[----:B------:R-:W4:Y:S01]  /*24b00*/  LDL.LU R38, [R1+0x214] ;  /* 0x0002140001267983 */ /* 0x000f220000300800 */
[----:B------:R-:W-:Y:S02]  /*24b10*/  F2FP.SATFINITE.E5M2.F32.PACK_AB_MERGE_C R229, RZ, R229, RZ ;  /* 0x000000e5ffe5723e */ /* 0x000fe400048060ff */
[----:B-1----:R-:W-:Y:S01]  /*24b20*/  F2FP.SATFINITE.E5M2.F32.PACK_AB_MERGE_C R3, RZ, R230, RZ ;  /* 0x000000e6ff03723e */ /* 0x002fe200048060ff */
[----:B------:R-:W-:Y:S01]  /*24b30*/  @!P1 STG.E.U8 desc[UR14][R24.64+0xc1], R227 ;  /* 0x0000c1e318009986 */ /* 0x000fe2000c10110e */
[----:B------:R-:W-:-:S03]  /*24b40*/  ISETP.LT.OR P1, PT, R0, 0xca, !P3 ;  /* 0x000000ca0000780c */ /* 0x000fc60005f21670 */
[----:B------:R0:W-:Y:S01]  /*24b50*/  @!P5 STG.E.U8 desc[UR14][R26.64+0xc0], R5 ;  /* 0x0000c0051a00d986 */ /* 0x0001e2000c10110e */
[----:B------:R-:W-:-:S03]  /*24b60*/  ISETP.LT.OR P5, PT, R0, 0xc9, !P2 ;  /* 0x000000c90000780c */ /* 0x000fc600057a1670 */
[----:B------:R-:W-:Y:S01]  /*24b70*/  @!P6 STG.E.U8 desc[UR14][R26.64+0xc1], R229 ;  /* 0x0000c1e51a00e986 */ /* 0x000fe2000c10110e */
[----:B------:R-:W-:-:S03]  /*24b80*/  ISETP.LT.OR P6, PT, R0, 0xca, !P2 ;  /* 0x000000ca0000780c */ /* 0x000fc600057c1670 */
[----:B------:R4:W-:Y:S01]  /*24b90*/  @!P0 STG.E.U8 desc[UR14][R24.64+0xc8], R3 ;  /* 0x0000c80318008986 */ /* 0x0009e2000c10110e */
[----:B------:R-:W-:Y:S01]  /*24ba0*/  ISETP.LT.OR P0, PT, R0, 0xd1, !P3 ;  /* 0x000000d10000780c */ /* 0x000fe20005f01670 */
[----:B------:R-:W-:Y:S01]  /*24bb0*/  FMUL R232, R232, UR20 ;  /* 0x00000014e8e87c20 */ /* 0x000fe20008400000 */
[----:B------:R-:W-:Y:S01]  /*24bc0*/  FMUL R233, R233, UR20 ;  /* 0x00000014e9e97c20 */ /* 0x000fe20008400000 */
[----:B------:R-:W4:Y:S01]  /*24bd0*/  LDL.LU R37, [R1+0x218] ;  /* 0x0002180001257983 */ /* 0x000f220000300800 */
[----:B------:R-:W-:Y:S01]  /*24be0*/  FMUL R234, R234, UR20 ;  /* 0x00000014eaea7c20 */ /* 0x000fe20008400000 */
[----:B------:R-:W-:Y:S02]  /*24bf0*/  F2FP.SATFINITE.E5M2.F32.PACK_AB_MERGE_C R231, RZ, R231, RZ ;  /* 0x000000e7ffe7723e */ /* 0x000fe400048060ff */
[----:B------:R-:W4:Y:S01]  /*24c00*/  LDL.LU R36, [R1+0x21c] ;  /* 0x00021c0001247983 */ /* 0x000f220000300800 */
[----:B0-----:R-:W-:Y:S01]  /*24c10*/  F2FP.SATFINITE.E5M2.F32.PACK_AB_MERGE_C R5, RZ, R232, RZ ;  /* 0x000000e8ff05723e */ /* 0x001fe200048060ff */
[----:B---3--:R-:W-:Y:S01]  /*24c20*/  FMUL R2, R40, UR20 ;  /* 0x0000001428027c20 */ /* 0x008fe20008400000 */
[----:B------:R-:W-:Y:S01]  /*24c30*/  F2FP.SATFINITE.E5M2.F32.PACK_AB_MERGE_C R233, RZ, R233, RZ ;  /* 0x000000e9ffe9723e */ /* 0x000fe200048060ff */
[----:B--2---:R-:W-:Y:S01]  /*24c40*/  FMUL R4, R35, UR20 ;  /* 0x0000001423047c20 */ /* 0x004fe20008400000 */
[----:B------:R-:W-:Y:S01]  /*24c50*/  F2FP.SATFINITE.E5M2.F32.PACK_AB_MERGE_C R7, RZ, R234, RZ ;  /* 0x000000eaff07723e */ /* 0x000fe200048060ff */
[----:B------:R-:W2:Y:S01]  /*24c60*/  LDL.LU R35, [R1+0x220] ;  /* 0x0002200001237983 */ /* 0x000ea20000300800 */
[----:B------:R-:W-:Y:S01]  /*24c70*/  FMUL R235, R235, UR20 ;  /* 0x00000014ebeb7c20 */ /* 0x000fe20008400000 */
[----:B------:R-:W-:Y:S01]  /*24c80*/  FMUL R236, R236, UR20 ;  /* 0x00000014ecec7c20 */ /* 0x000fe20008400000 */
[----:B----4-:R-:W-:Y:S01]  /*24c90*/  FMUL R3, R39, UR20 ;  /* 0x0000001427037c20 */ /* 0x010fe20008400000 */
[----:B------:R-:W-:Y:S01]  /*24ca0*/  @!P1 STG.E.U8 desc[UR14][R24.64+0xc9], R231 ;  /* 0x0000c9e718009986 */ /* 0x000fe2000c10110e */
[C---:B------:R-:W-:Y:S01]  /*24cb0*/  ISETP.LT.OR P1, PT, R0.reuse, 0xd2, !P3 ;  /* 0x000000d20000780c */ /* 0x040fe20005f21670 */
[----:B------:R-:W-:Y:S01]  /*24cc0*/  FMUL R237, R237, UR20 ;  /* 0x00000014eded7c20 */ /* 0x000fe20008400000 */
[----:B------:R-:W-:Y:S01]  /*24cd0*/  F2FP.SATFINITE.E5M2.F32.PACK_AB_MERGE_C R235, RZ, R235, RZ ;  /* 0x000000ebffeb723e */ /* 0x000fe200048060ff */
[----:B------:R0:W-:Y:S01]  /*24ce0*/  @!P5 STG.E.U8 desc[UR14][R26.64+0xc8], R5 ;  /* 0x0000c8051a00d986 */ /* 0x0001e2000c10110e */
[----:B------:R-:W-:-:S02]  /*24cf0*/  ISETP.LT.OR P5, PT, R0, 0xd1, !P2 ;  /* 0x000000d10000780c */ /* 0x000fc400057a1670 */
[----:B------:R-:W-:Y:S01]  /*24d00*/  F2FP.SATFINITE.E5M2.F32.PACK_AB_MERGE_C R9, RZ, R236, RZ ;  /* 0x000000ecff09723e */ /* 0x000fe200048060ff */
[----:B------:R-:W-:Y:S01]  /*24d10*/  @!P6 STG.E.U8 desc[UR14][R26.64+0xc9], R233 ;  /* 0x0000c9e91a00e986 */ /* 0x000fe2000c10110e */
[C---:B------:R-:W-:Y:S02]  /*24d20*/  ISETP.LT.OR P6, PT, R0.reuse, 0xd2, !P2 ;  /* 0x000000d20000780c */ /* 0x040fe400057c1670 */
[----:B------:R-:W-:Y:S01]  /*24d30*/  F2FP.SATFINITE.E5M2.F32.PACK_AB_MERGE_C R237, RZ, R237, RZ ;  /* 0x000000edffed723e */ /* 0x000fe200048060ff */
[----:B------:R1:W-:Y:S01]  /*24d40*/  @!P0 STG.E.U8 desc[UR14][R24.64+0xd0], R7 ;  /* 0x0000d00718008986 */ /* 0x0003e2000c10110e */
[C---:B------:R-:W-:Y:S01]  /*24d50*/  ISETP.LT.OR P0, PT, R0.reuse, 0xd9, !P3 ;  /* 0x000000d90000780c */ /* 0x040fe20005f01670 */
[----:B0-----:R-:W-:Y:S02]  /*24d60*/  FMUL R5, R33, UR20 ;  /* 0x0000001421057c20 */ /* 0x001fe40008400000 */
[----:B------:R-:W-:Y:S01]  /*24d70*/  @!P1 STG.E.U8 desc[UR14][R24.64+0xd1], R235 ;  /* 0x0000d1eb18009986 */ /* 0x000fe2000c10110e */
[----:B------:R-:W-:-:S03]  /*24d80*/  ISETP.LT.OR P1, PT, R0, 0xda, !P3 ;  /* 0x000000da0000780c */ /* 0x000fc60005f21670 */
[----:B------:R-:W3:Y:S01]  /*24d90*/  LDL.LU R33, [R1+0x224] ;  /* 0x0002240001217983 */ /* 0x000ee20000300800 */
[----:B-1----:R-:W-:Y:S01]  /*24da0*/  F2FP.SATFINITE.E5M2.F32.PACK_AB_MERGE_C R7, RZ, R2, RZ ;  /* 0x00000002ff07723e */ /* 0x002fe200048060ff */
[----:B------:R-:W-:Y:S02]  /*24db0*/  FMUL R2, R32, UR20 ;  /* 0x0000001420027c20 */ /* 0x000fe40008400000 */
[----:B------:R-:W4:Y:S04]  /*24dc0*/  LDL.LU R40, [R1+0x228] ;  /* 0x0002280001287983 */ /* 0x000f280000300800 */
[----:B------:R-:W4:Y:S04]  /*24dd0*/  LDL.LU R32, [R1+0x22c] ;  /* 0x00022c0001207983 */ /* 0x000f280000300800 */
[----:B------:R-:W4:Y:S01]  /*24de0*/  LDL.LU R39, [R1+0x230] ;  /* 0x0002300001277983 */ /* 0x000f220000300800 */
[----:B------:R-:W-:-:S03]  /*24df0*/  F2FP.SATFINITE.E5M2.F32.PACK_AB_MERGE_C R11, RZ, R4, RZ ;  /* 0x00000004ff0b723e */ /* 0x000fc600048060ff */
[----:B------:R0:W-:Y:S01]  /*24e00*/  @!P5 STG.E.U8 desc[UR14][R26.64+0xd0], R9 ;  /* 0x0000d0091a00d986 */ /* 0x0001e2000c10110e */
[C---:B------:R-:W-:Y:S02]  /*24e10*/  ISETP.LT.OR P5, PT, R0.reuse, 0xd9, !P2 ;  /* 0x000000d90000780c */ /* 0x040fe400057a1670 */
[----:B------:R-:W-:Y:S01]  /*24e20*/  F2FP.SATFINITE.E5M2.F32.PACK_AB_MERGE_C R13, RZ, R5, RZ ;  /* 0x00000005ff0d723e */ /* 0x000fe200048060ff */
[----:B------:R-:W-:Y:S01]  /*24e30*/  @!P6 STG.E.U8 desc[UR14][R26.64+0xd1], R237 ;  /* 0x0000d1ed1a00e986 */ /* 0x000fe2000c10110e */
[----:B------:R-:W-:Y:S02]  /*24e40*/  ISETP.LT.OR P6, PT, R0, 0xda, !P2 ;  /* 0x000000da0000780c */ /* 0x000fe400057c1670 */
[----:B0-----:R-:W-:Y:S01]  /*24e50*/  F2FP.SATFINITE.E5M2.F32.PACK_AB_MERGE_C R9, RZ, R3, RZ ;  /* 0x00000003ff09723e */ /* 0x001fe200048060ff */
[----:B------:R0:W-:Y:S04]  /*24e60*/  @!P0 STG.E.U8 desc[UR14][R24.64+0xd8], R7 ;  /* 0x0000d80718008986 */ /* 0x0001e8000c10110e */
[----:B------:R1:W-:Y:S01]  /*24e70*/  @!P1 STG.E.U8 desc[UR14][R24.64+0xd9], R9 ;  /* 0x0000d90918009986 */ /* 0x0003e2000c10110e */
[----:B0-----:R-:W-:-:S03]  /*24e80*/  F2FP.SATFINITE.E5M2.F32.PACK_AB_MERGE_C R7, RZ, R2, RZ ;  /* 0x00000002ff07723e */ /* 0x001fc600048060ff */
[----:B------:R0:W-:Y:S01]  /*24e90*/  @!P5 STG.E.U8 desc[UR14][R26.64+0xd8], R11 ;  /* 0x0000d80b1a00d986 */ /* 0x0001e2000c10110e */
[----:B------:R-:W-:-:S03]  /*24ea0*/  FMUL R3, R38, UR20 ;  /* 0x0000001426037c20 */ /* 0x000fc60008400000 */
[----:B------:R-:W4:Y:S02]  /*24eb0*/  LDL.LU R38, [R1+0x234] ;  /* 0x0002340001267983 */ /* 0x000f240000300800 */
[----:B-1----:R-:W-:Y:S01]  /*24ec0*/  F2FP.SATFINITE.E5M2.F32.PACK_AB_MERGE_C R9, RZ, R3, RZ ;  /* 0x00000003ff09723e */ /* 0x002fe200048060ff */
[----:B------:R-:W-:Y:S02]  /*24ed0*/  FMUL R4, R37, UR20 ;  /* 0x0000001425047c20 */ /* 0x000fe40008400000 */
[----:B------:R-:W4:Y:S01]  /*24ee0*/  LDL.LU R37, [R1+0x238] ;  /* 0x0002380001257983 */ /* 0x000f220000300800 */
[----:B------:R-:W-:-:S03]  /*24ef0*/  FMUL R5, R36, UR20 ;  /* 0x0000001424057c20 */ /* 0x000fc60008400000 */
[----:B------:R-:W4:Y:S01]  /*24f00*/  LDL.LU R36, [R1+0x23c] ;  /* 0x00023c0001247983 */ /* 0x000f220000300800 */
[----:B--2---:R-:W-:-:S03]  /*24f10*/  FMUL R2, R35, UR20 ;  /* 0x0000001423027c20 */ /* 0x004fc60008400000 */
[----:B------:R-:W2:Y:S01]  /*24f20*/  LDL.LU R35, [R1+0x240] ;  /* 0x0002400001237983 */ /* 0x000ea20000300800 */
[----:B0-----:R-:W-:Y:S01]  /*24f30*/  F2FP.SATFINITE.E5M2.F32.PACK_AB_MERGE_C R11, RZ, R4, RZ ;  /* 0x00000004ff0b723e */ /* 0x001fe200048060ff */
[----:B---3--:R-:W-:Y:S02]  /*24f40*/  FMUL R3, R33, UR20 ;  /* 0x0000001421037c20 */ /* 0x008fe40008400000 */
[----:B------:R-:W3:Y:S01]  /*24f50*/  LDL.LU R33, [R1+0x244] ;  /* 0x0002440001217983 */ /* 0x000ee20000300800 */
[----:B----4-:R-:W-:-:S03]  /*24f60*/  FMUL R4, R32, UR20 ;  /* 0x0000001420047c20 */ /* 0x010fc60008400000 */
[----:B------:R-:W4:Y:S04]  /*24f70*/  LDL.LU R32, [R1+0x248] ;  /* 0x0002480001207983 */ /* 0x000f280000300800 */
[----:B------:R0:W-:Y:S01]  /*24f80*/  @!P6 STG.E.U8 desc[UR14][R26.64+0xd9], R13 ;  /* 0x0000d90d1a00e986 */ /* 0x0001e2000c10110e */
[C---:B------:R-:W-:Y:S02]  /*24f90*/  ISETP.LT.OR P6, PT, R0.reuse, 0xe2, !P3 ;  /* 0x000000e20000780c */ /* 0x040fe40005fc1670 */
[C---:B------:R-:W-:Y:S02]  /*24fa0*/  ISETP.LT.OR P5, PT, R0.reuse, 0xe1, !P3 ;  /* 0x000000e10000780c */ /* 0x040fe40005fa1670 */
[C---:B------:R-:W-:Y:S02]  /*24fb0*/  ISETP.LT.OR P0, PT, R0.reuse, 0xe1, !P2 ;  /* 0x000000e10000780c */ /* 0x040fe40005701670 */
[----:B------:R-:W-:-:S02]  /*24fc0*/  ISETP.LT.OR P1, PT, R0, 0xe2, !P2 ;  /* 0x000000e20000780c */ /* 0x000fc40005721670 */
[----:B------:R-:W-:-:S05]  /*24fd0*/  F2FP.SATFINITE.E5M2.F32.PACK_AB_MERGE_C R5, RZ, R5, RZ ;  /* 0x00000005ff05723e */ /* 0x000fca00048060ff */
[----:B------:R-:W-:Y:S01]  /*24fe0*/  @!P6 STG.E.U8 desc[UR14][R24.64+0xe1], R9 ;  /* 0x0000e1091800e986 */ /* 0x000fe2000c10110e */
[----:B------:R-:W-:Y:S02]  /*24ff0*/  ISETP.LT.OR P6, PT, R0, 0xe9, !P3 ;  /* 0x000000e90000780c */ /* 0x000fe40005fc1670 */
[----:B0-----:R-:W-:Y:S01]  /*25000*/  F2FP.SATFINITE.E5M2.F32.PACK_AB_MERGE_C R13, RZ, R2, RZ ;  /* 0x00000002ff0d723e */ /* 0x001fe200048060ff */
[----:B------:R-:W-:Y:S01]  /*25010*/  FMUL R2, R40, UR20 ;  /* 0x0000001428027c20 */ /* 0x000fe20008400000 */
[----:B------:R0:W-:Y:S01]  /*25020*/  @!P5 STG.E.U8 desc[UR14][R24.64+0xe0], R7 ;  /* 0x0000e0071800d986 */ /* 0x0001e2000c10110e */
[----:B------:R-:W-:-:S03]  /*25030*/  ISETP.LT.OR P5, PT, R0, 0xea, !P2 ;  /* 0x000000ea0000780c */ /* 0x000fc600057a1670 */
[----:B------:R-:W-:Y:S01]  /*25040*/  @!P0 STG.E.U8 desc[UR14][R26.64+0xe0], R11 ;  /* 0x0000e00b1a008986 */ /* 0x000fe2000c10110e */
[----:B------:R-:W-:-:S03]  /*25050*/  ISETP.LT.OR P0, PT, R0, 0xea, !P3 ;  /* 0x000000ea0000780c */ /* 0x000fc60005f01670 */
[----:B------:R1:W-:Y:S01]  /*25060*/  @!P1 STG.E.U8 desc[UR14][R26.64+0xe1], R5 ;  /* 0x0000e1051a009986 */ /* 0x0003e2000c10110e */
[----:B------:R-:W-:-:S03]  /*25070*/  ISETP.LT.OR P1, PT, R0, 0xe9, !P2 ;  /* 0x000000e90000780c */ /* 0x000fc60005721670 */
[----:B------:R-:W4:Y:S01]  /*25080*/  LDL.LU R40, [R1+0x24c] ;  /* 0x00024c0001287983 */ /* 0x000f220000300800 */
[----:B0-----:R-:W-:-:S03]  /*25090*/  F2FP.SATFINITE.E5M2.F32.PACK_AB_MERGE_C R7, RZ, R3, RZ ;  /* 0x00000003ff07723e */ /* 0x001fc600048060ff */
[----:B------:R-:W-:Y:S01]  /*250a0*/  @!P6 STG.E.U8 desc[UR14][R24.64+0xe8], R13 ;  /* 0x0000e80d1800e986 */ /* 0x000fe2000c10110e */
[----:B-1----:R-:W-:Y:S01]  /*250b0*/  F2FP.SATFINITE.E5M2.F32.PACK_AB_MERGE_C R5, RZ, R2, RZ ;  /* 0x00000002ff05723e */ /* 0x002fe200048060ff */
[----:B------:R-:W-:Y:S02]  /*250c0*/  FMUL R2, R39, UR20 ;  /* 0x0000001427027c20 */ /* 0x000fe40008400000 */
[----:B------:R-:W4:Y:S01]  /*250d0*/  LDL.LU R39, [R1+0x250] ;  /* 0x0002500001277983 */ /* 0x000f220000300800 */
[----:B------:R-:W-:Y:S02]  /*250e0*/  ISETP.LT.OR P6, PT, R0, 0xf1, !P3 ;  /* 0x000000f10000780c */ /* 0x000fe40005fc1670 */
[----:B------:R-:W-:Y:S02]  /*250f0*/  F2FP.SATFINITE.E5M2.F32.PACK_AB_MERGE_C R9, RZ, R4, RZ ;  /* 0x00000004ff09723e */ /* 0x000fe400048060ff */
[----:B------:R-:W-:Y:S01]  /*25100*/  F2FP.SATFINITE.E5M2.F32.PACK_AB_MERGE_C R11, RZ, R2, RZ ;  /* 0x00000002ff0b723e */ /* 0x000fe200048060ff */
[----:B------:R0:W-:Y:S04]  /*25110*/  @!P0 STG.E.U8 desc[UR14][R24.64+0xe9], R7 ;  /* 0x0000e90718008986 */ /* 0x0001e8000c10110e */
[----:B------:R1:W-:Y:S04]  /*25120*/  @!P5 STG.E.U8 desc[UR14][R26.64+0xe9], R9 ;  /* 0x0000e9091a00d986 */ /* 0x0003e8000c10110e */
[----:B------:R-:W-:Y:S04]  /*25130*/  @!P1 STG.E.U8 desc[UR14][R26.64+0xe8], R5 ;  /* 0x0000e8051a009986 */ /* 0x000fe8000c10110e */
[----:B------:R2:W-:Y:S01]  /*25140*/  @!P6 STG.E.U8 desc[UR14][R24.64+0xf0], R11 ;  /* 0x0000f00b1800e986 */ /* 0x0005e2000c10110e */
[----:B------:R-:W-:-:S03]  /*25150*/  FMUL R3, R38, UR20 ;  /* 0x0000001426037c20 */ /* 0x000fc60008400000 */
[----:B------:R-:W4:Y:S02]  /*25160*/  LDL.LU R38, [R1+0x254] ;  /* 0x0002540001267983 */ /* 0x000f240000300800 */
[----:B0-----:R-:W-:Y:S01]  /*25170*/  F2FP.SATFINITE.E5M2.F32.PACK_AB_MERGE_C R7, RZ, R3, RZ ;  /* 0x00000003ff07723e */ /* 0x001fe200048060ff */
[----:B------:R-:W-:Y:S02]  /*25180*/  FMUL R4, R37, UR20 ;  /* 0x0000001425047c20 */ /* 0x000fe40008400000 */
[----:B------:R-:W4:Y:S01]  /*25190*/  LDL.LU R37, [R1+0x258] ;  /* 0x0002580001257983 */ /* 0x000f220000300800 */
[----:B------:R-:W-:-:S03]  /*251a0*/  FMUL R2, R36, UR20 ;  /* 0x0000001424027c20 */ /* 0x000fc60008400000 */
[----:B------:R-:W4:Y:S02]  /*251b0*/  LDL.LU R36, [R1+0x25c] ;  /* 0x00025c0001247983 */ /* 0x000f240000300800 */
[----:B-1----:R-:W-:Y:S01]  /*251c0*/  F2FP.SATFINITE.E5M2.F32.PACK_AB_MERGE_C R9, RZ, R2, RZ ;  /* 0x00000002ff09723e */ /* 0x002fe200048060ff */
[----:B--2---:R-:W-:Y:S02]  /*251d0*/  FMUL R2, R35, UR20 ;  /* 0x0000001423027c20 */ /* 0x004fe40008400000 */
[----:B------:R-:W2:Y:S03]  /*251e0*/  LDL.LU R35, [R1+0x260] ;  /* 0x0002600001237983 */ /* 0x000ea60000300800 */
[----:B------:R-:W-:Y:S01]  /*251f0*/  F2FP.SATFINITE.E5M2.F32.PACK_AB_MERGE_C R11, RZ, R2, RZ ;  /* 0x00000002ff0b723e */ /* 0x000fe200048060ff */
[----:B---3--:R-:W-:Y:S02]  /*25200*/  FMUL R3, R33, UR20 ;  /* 0x0000001421037c20 */ /* 0x008fe40008400000 */
[----:B------:R-:W3:Y:S01]  /*25210*/  LDL.LU R33, [R1+0x264] ;  /* 0x0002640001217983 */ /* 0x000ee20000300800 */
[----:B----4-:R-:W-:-:S03]  /*25220*/  FMUL R2, R32, UR20 ;  /* 0x0000001420027c20 */ /* 0x010fc60008400000 */
[----:B------:R-:W4:Y:S01]  /*25230*/  LDL.LU R32, [R1+0x268] ;  /* 0x0002680001207983 */ /* 0x000f220000300800 */
[C---:B------:R-:W-:Y:S02]  /*25240*/  ISETP.LT.OR P0, PT, R0.reuse, 0xf2, !P3 ;  /* 0x000000f20000780c */ /* 0x040fe40005f01670 */
[C---:B------:R-:W-:Y:S02]  /*25250*/  ISETP.LT.OR P5, PT, R0.reuse, 0xf2, !P2 ;  /* 0x000000f20000780c */ /* 0x040fe400057a1670 */
[C---:B------:R-:W-:Y:S02]  /*25260*/  ISETP.LT.OR P1, PT, R0.reuse, 0xf1, !P2 ;  /* 0x000000f10000780c */ /* 0x040fe40005721670 */
[----:B------:R-:W-:Y:S02]  /*25270*/  ISETP.LT.OR P6, PT, R0, 0xf9, !P3 ;  /* 0x000000f90000780c */ /* 0x000fe40005fc1670 */
[----:B------:R-:W-:Y:S02]  /*25280*/  F2FP.SATFINITE.E5M2.F32.PACK_AB_MERGE_C R13, RZ, R3, RZ ;  /* 0x00000003ff0d723e */ /* 0x000fe400048060ff */
[----:B------:R-:W-:-:S03]  /*25290*/  F2FP.SATFINITE.E5M2.F32.PACK_AB_MERGE_C R5, RZ, R4, RZ ;  /* 0x00000004ff05723e */ /* 0x000fc600048060ff */
[----:B------:R0:W-:Y:S01]  /*252a0*/  @!P0 STG.E.U8 desc[UR14][R24.64+0xf1], R7 ;  /* 0x0000f10718008986 */ /* 0x0001e2000c10110e */
[----:B------:R-:W-:-:S03]  /*252b0*/  ISETP.LT.OR P3, PT, R0, 0xfa, !P3 ;  /* 0x000000fa0000780c */ /* 0x000fc60005f61670 */
[----:B------:R1:W-:Y:S01]  /*252c0*/  @!P5 STG.E.U8 desc[UR14][R26.64+0xf1], R9 ;  /* 0x0000f1091a00d986 */ /* 0x0003e2000c10110e */
[----:B------:R-:W-:Y:S02]  /*252d0*/  ISETP.LT.OR P5, PT, R0, 0xf9, !P2 ;  /* 0x000000f90000780c */ /* 0x000fe400057a1670 */
[----:B0-----:R-:W-:Y:S01]  /*252e0*/  F2FP.SATFINITE.E5M2.F32.PACK_AB_MERGE_C R7, RZ, R2, RZ ;  /* 0x00000002ff07723e */ /* 0x001fe200048060ff */
[----:B------:R-:W-:Y:S01]  /*252f0*/  @!P1 STG.E.U8 desc[UR14][R26.64+0xf0], R5 ;  /* 0x0000f0051a009986 */ /* 0x000fe2000c10110e */
[----:B------:R-:W-:-:S03]  /*25300*/  FMUL R2, R40, UR20 ;  /* 0x0000001428027c20 */ /* 0x000fc60008400000 */
[----:B------:R-:W4:Y:S01]  /*25310*/  LDL.LU R40, [R1+0x26c] ;  /* 0x00026c0001287983 */ /* 0x000f220000300800 */
[----:B------:R-:W-:-:S03]  /*25320*/  FMUL R3, R39, UR20 ;  /* 0x0000001427037c20 */ /* 0x000fc60008400000 */
[----:B------:R-:W4:Y:S01]  /*25330*/  LDL.LU R39, [R1+0x270] ;  /* 0x0002700001277983 */ /* 0x000f220000300800 */
[----:B-1----:R-:W-:-:S03]  /*25340*/  F2FP.SATFINITE.E5M2.F32.PACK_AB_MERGE_C R9, RZ, R2, RZ ;  /* 0x00000002ff09723e */ /* 0x002fc600048060ff */
        /* <DEDUP_REMOVED lines=17> */
[----:B------:R-:W4:Y:S01]  /*25460*/  LDL.LU R32, [R1+0x288] ;  /* 0x0002880001207983 */ /* 0x000f220000300800 */
[----:B------:R-:W-:Y:S02]  /*25470*/  ISETP.GE.AND P1, PT, R34, 0x81, PT ;  /* 0x000000812200780c */ /* 0x000fe40003f26270 */
[C---:B------:R-:W-:Y:S02]  /*25480*/  ISETP.LT.OR P2, PT, R0.reuse, 0xfa, !P2 ;  /* 0x000000fa0000780c */ /* 0x040fe40005741670 */
[C---:B------:R-:W-:Y:S02]  /*25490*/  ISETP.LT.OR P6, PT, R0.reuse, 0x1, !P1 ;  /* 0x000000010000780c */ /* 0x040fe40004fc1670 */
[----:B------:R-:W-:Y:S02]  /*254a0*/  ISETP.LT.OR P3, PT, R0, 0x2, !P1 ;  /* 0x000000020000780c */ /* 0x000fe40004f61670 */
[----:B------:R-:W-:-:S07]  /*254b0*/  ISETP.GE.AND P0, PT, R34, 0x89, PT ;  /* 0x000000892200780c */ /* 0x000fce0003f06270 */
[----:B------:R0:W-:Y:S04]  /*254c0*/  @!P2 STG.E.U8 desc[UR14][R26.64+0xf9], R9 ;  /* 0x0000f9091a00a986 */ /* 0x0001e8000c10110e */
[----:B------:R-:W-:Y:S01]  /*254d0*/  @!P6 STG.E.U8 desc[UR14][R30.64], R11 ;  /* 0x0000000b1e00e986 */ /* 0x000fe2000c10110e */
[C---:B------:R-:W-:Y:S02]  /*254e0*/  ISETP.LT.OR P6, PT, R0.reuse, 0x2, !P0 ;  /* 0x000000020000780c */ /* 0x040fe400047c1670 */
[C---:B------:R-:W-:Y:S01]  /*254f0*/  ISETP.LT.OR P5, PT, R0.reuse, 0x1, !P0 ;  /* 0x000000010000780c */ /* 0x040fe200047a1670 */
[----:B------:R1:W-:Y:S01]  /*25500*/  @!P3 STG.E.U8 desc[UR14][R30.64+0x1], R13 ;  /* 0x0000010d1e00b986 */ /* 0x0003e2000c10110e */
[----:B------:R-:W-:Y:S02]  /*25510*/  ISETP.LT.OR P2, PT, R0, 0xa, !P1 ;  /* 0x0000000a0000780c */ /* 0x000fe40004f41670 */
[----:B0-----:R-:W-:Y:S01]  /*25520*/  F2FP.SATFINITE.E5M2.F32.PACK_AB_MERGE_C R9, RZ, R3, RZ ;  /* 0x00000003ff09723e */ /* 0x001fe200048060ff */
[----:B------:R-:W-:-:S02]  /*25530*/  FMUL R3, R40, UR20 ;  /* 0x0000001428037c20 */ /* 0x000fc40008400000 */
[----:B------:R-:W4:Y:S01]  /*25540*/  LDL.LU R40, [R1+0x28c] ;  /* 0x00028c0001287983 */ /* 0x000f220000300800 */
[----:B-1----:R-:W-:Y:S02]  /*25550*/  F2FP.SATFINITE.E5M2.F32.PACK_AB_MERGE_C R13, RZ, R2, RZ ;  /* 0x00000002ff0d723e */ /* 0x002fe400048060ff */
[C---:B------:R-:W-:Y:S01]  /*25560*/  ISETP.LT.OR P3, PT, R0.reuse, 0x9, !P1 ;  /* 0x000000090000780c */ /* 0x040fe20004f61670 */
[----:B------:R0:W-:Y:S01]  /*25570*/  @!P6 STG.E.U8 desc[UR14][R28.64+0x1], R7 ;  /* 0x000001071c00e986 */ /* 0x0001e2000c10110e */
[----:B------:R-:W-:Y:S01]  /*25580*/  F2FP.SATFINITE.E5M2.F32.PACK_AB_MERGE_C R5, RZ, R5, RZ ;  /* 0x00000005ff05723e */ /* 0x000fe200048060ff */
[----:B------:R-:W-:Y:S02]  /*25590*/  FMUL R2, R39, UR20 ;  /* 0x0000001427027c20 */ /* 0x000fe40008400000 */
[----:B------:R-:W4:Y:S01]  /*255a0*/  LDL.LU R39, [R1+0x290] ;  /* 0x0002900001277983 */ /* 0x000f220000300800 */
[----:B------:R-:W-:Y:S02]  /*255b0*/  F2FP.SATFINITE.E5M2.F32.PACK_AB_MERGE_C R11, RZ, R4, RZ ;  /* 0x00000004ff0b723e */ /* 0x000fe400048060ff */
[----:B------:R-:W-:-:S02]  /*255c0*/  ISETP.LT.OR P6, PT, R0, 0xa, !P0 ;  /* 0x0000000a0000780c */ /* 0x000fc400047c1670 */
[----:B0-----:R-:W-:Y:S01]  /*255d0*/  F2FP.SATFINITE.E5M2.F32.PACK_AB_MERGE_C R7, RZ, R2, RZ ;  /* 0x00000002ff07723e */ /* 0x001fe200048060ff */
[----:B------:R0:W-:Y:S04]  /*255e0*/  @!P5 STG.E.U8 desc[UR14][R28.64], R5 ;  /* 0x000000051c00d986 */ /* 0x0001e8000c10110e */
[----:B------:R-:W-:Y:S04]  /*255f0*/  @!P2 STG.E.U8 desc[UR14][R30.64+0x9], R11 ;  /* 0x0000090b1e00a986 */ /* 0x000fe8000c10110e */
[----:B------:R1:W-:Y:S01]  /*25600*/  @!P3 STG.E.U8 desc[UR14][R30.64+0x8], R9 ;  /* 0x000008091e00b986 */ /* 0x0003e2000c10110e */
[----:B0-----:R-:W-:-:S05]  /*25610*/  F2FP.SATFINITE.E5M2.F32.PACK_AB_MERGE_C R5, RZ, R3, RZ ;  /* 0x00000003ff05723e */ /* 0x001fca00048060ff */
[----:B------:R4:W-:Y:S01]  /*25620*/  @!P6 STG.E.U8 desc[UR14][R28.64+0x9], R5 ;  /* 0x000009051c00e986 */ /* 0x0009e2000c10110e */
[----:B------:R-:W-:-:S03]  /*25630*/  FMUL R4, R38, UR20 ;  /* 0x0000001426047c20 */ /* 0x000fc60008400000 */
[----:B------:R-:W4:Y:S02]  /*25640*/  LDL.LU R38, [R1+0x294] ;  /* 0x0002940001267983 */ /* 0x000f240000300800 */
[----:B-1----:R-:W-:Y:S01]  /*25650*/  F2FP.SATFINITE.E5M2.F32.PACK_AB_MERGE_C R9, RZ, R4, RZ ;  /* 0x00000004ff09723e */ /* 0x002fe200048060ff */
[----:B------:R-:W-:Y:S02]  /*25660*/  FMUL R2, R37, UR20 ;  /* 0x0000001425027c20 */ /* 0x000fe40008400000 */
[----:B------:R-:W4:Y:S03]  /*25670*/  LDL.LU R37, [R1+0x298] ;  /* 0x0002980001257983 */ /* 0x000f260000300800 */
[----:B------:R-:W-:Y:S01]  /*25680*/  F2FP.SATFINITE.E5M2.F32.PACK_AB_MERGE_C R11, RZ, R2, RZ ;  /* 0x00000002ff0b723e */ /* 0x000fe200048060ff */
[----:B------:R-:W-:Y:S02]  /*25690*/  FMUL R2, R36, UR20 ;  /* 0x0000001424027c20 */ /* 0x000fe40008400000 */
[----:B------:R-:W4:Y:S01]  /*256a0*/  LDL.LU R36, [R1+0x29c] ;  /* 0x00029c0001247983 */ /* 0x000f220000300800 */
[----:B--2---:R-:W-:-:S03]  /*256b0*/  FMUL R3, R35, UR20 ;  /* 0x0000001423037c20 */ /* 0x004fc60008400000 */
[----:B------:R-:W2:Y:S01]  /*256c0*/  LDL.LU R35, [R1+0x2a0] ;  /* 0x0002a00001237983 */ /* 0x000ea20000300800 */
[----:B---3--:R-:W-:-:S03]  /*256d0*/  FMUL R4, R33, UR20 ;  /* 0x0000001421047c20 */ /* 0x008fc60008400000 */
[----:B------:R-:W3:Y:S01]  /*256e0*/  LDL.LU R33, [R1+0x2a4] ;  /* 0x0002a40001217983 */ /* 0x000ee20000300800 */
[----:B----4-:R-:W-:-:S03]  /*256f0*/  FMUL R5, R32, UR20 ;  /* 0x0000001420057c20 */ /* 0x010fc60008400000 */
[----:B------:R-:W4:Y:S01]  /*25700*/  LDL.LU R32, [R1+0x2a8] ;  /* 0x0002a80001207983 */ /* 0x000f220000300800 */
[C---:B------:R-:W-:Y:S02]  /*25710*/  ISETP.LT.OR P5, PT, R0.reuse, 0x9, !P0 ;  /* 0x000000090000780c */ /* 0x040fe400047a1670 */
[C---:B------:R-:W-:Y:S02]  /*25720*/  ISETP.LT.OR P3, PT, R0.reuse, 0x11, !P1 ;  /* 0x000000110000780c */ /* 0x040fe40004f61670 */
[C---:B------:R-:W-:Y:S02]  /*25730*/  ISETP.LT.OR P2, PT, R0.reuse, 0x12, !P1 ;  /* 0x000000120000780c */ /* 0x040fe40004f41670 */
[----:B------:R-:W-:-:S07]  /*25740*/  ISETP.LT.OR P6, PT, R0, 0x12, !P0 ;  /* 0x000000120000780c */ /* 0x000fce00047c1670 */
[----:B------:R-:W-:Y:S01]  /*25750*/  @!P5 STG.E.U8 desc[UR14][R28.64+0x8], R13 ;  /* 0x0000080d1c00d986 */ /* 0x000fe2000c10110e */
[----:B------:R-:W-:-:S03]  /*25760*/  ISETP.LT.OR P5, PT, R0, 0x11, !P0 ;  /* 0x000000110000780c */ /* 0x000fc600047a1670 */
[----:B------:R0:W-:Y:S01]  /*25770*/  @!P3 STG.E.U8 desc[UR14][R30.64+0x10], R7 ;  /* 0x000010071e00b986 */ /* 0x0001e2000c10110e */
[----:B------:R-:W-:-:S03]  /*25780*/  ISETP.LT.OR P3, PT, R0, 0x19, !P1 ;  /* 0x000000190000780c */ /* 0x000fc60004f61670 */
[----:B------:R1:W-:Y:S01]  /*25790*/  @!P2 STG.E.U8 desc[UR14][R30.64+0x11], R9 ;  /* 0x000011091e00a986 */ /* 0x0003e2000c10110e */
[----:B------:R-:W-:Y:S02]  /*257a0*/  ISETP.LT.OR P2, PT, R0, 0x1a, !P1 ;  /* 0x0000001a0000780c */ /* 0x000fe40004f41670 */
[----:B0-----:R-:W-:Y:S01]  /*257b0*/  F2FP.SATFINITE.E5M2.F32.PACK_AB_MERGE_C R7, RZ, R2, RZ ;  /* 0x00000002ff07723e */ /* 0x001fe200048060ff */
[----:B------:R-:W-:Y:S01]  /*257c0*/  FMUL R2, R40, UR20 ;  /* 0x0000001428027c20 */ /* 0x000fe20008400000 */
[----:B-1----:R-:W-:Y:S01]  /*257d0*/  F2FP.SATFINITE.E5M2.F32.PACK_AB_MERGE_C R9, RZ, R3, RZ ;  /* 0x00000003ff09723e */ /* 0x002fe200048060ff */
[----:B------:R-:W4:Y:S01]  /*257e0*/  LDL.LU R40, [R1+0x2ac] ;  /* 0x0002ac0001287983 */ /* 0x000f220000300800 */
[----:B------:R-:W-:-:S03]  /*257f0*/  F2FP.SATFINITE.E5M2.F32.PACK_AB_MERGE_C R13, RZ, R4, RZ ;  /* 0x00000004ff0d723e */ /* 0x000fc600048060ff */
[----:B------:R0:W-:Y:S01]  /*25800*/  @!P6 STG.E.U8 desc[UR14][R28.64+0x11], R7 ;  /* 0x000011071c00e986 */ /* 0x0001e2000c10110e */
[----:B------:R-:W-:Y:S01]  /*25810*/  ISETP.LT.OR P6, PT, R0, 0x1a, !P0 ;  /* 0x0000001a0000780c */ /* 0x000fe200047c1670 */
[----:B------:R-:W-:Y:S02]  /*25820*/  FMUL R3, R39, UR20 ;  /* 0x0000001427037c20 */ /* 0x000fe40008400000 */
[----:B------:R-:W4:Y:S01]  /*25830*/  LDL.LU R39, [R1+0x2b0] ;  /* 0x0002b00001277983 */ /* 0x000f220000300800 */
[----:B0-----:R-:W-:-:S03]  /*25840*/  F2FP.SATFINITE.E5M2.F32.PACK_AB_MERGE_C R7, RZ, R2, RZ ;  /* 0x00000002ff07723e */ /* 0x001fc600048060ff */
[----:B------:R-:W-:Y:S04]  /*25850*/  @!P5 STG.E.U8 desc[UR14][R28.64+0x10], R11 ;  /* 0x0000100b1c00d986 */ /* 0x000fe8000c10110e */
[----:B------:R0:W-:Y:S04]  /*25860*/  @!P3 STG.E.U8 desc[UR14][R30.64+0x18], R9 ;  /* 0x000018091e00b986 */ /* 0x0001e8000c10110e */
[----:B------:R1:W-:Y:S01]  /*25870*/  @!P2 STG.E.U8 desc[UR14][R30.64+0x19], R13 ;  /* 0x0000190d1e00a986 */ /* 0x0003e2000c10110e */
[----:B0-----:R-:W-:-:S03]  /*25880*/  F2FP.SATFINITE.E5M2.F32.PACK_AB_MERGE_C R9, RZ, R3, RZ ;  /* 0x00000003ff09723e */ /* 0x001fc600048060ff */
[----:B------:R0:W-:Y:S01]  /*25890*/  @!P6 STG.E.U8 desc[UR14][R28.64+0x19], R7 ;  /* 0x000019071c00e986 */ /* 0x0001e2000c10110e */
[----:B------:R-:W-:-:S03]  /*258a0*/  FMUL R4, R38, UR20 ;  /* 0x0000001426047c20 */ /* 0x000fc60008400000 */
[----:B------:R-:W4:Y:S02]  /*258b0*/  LDL.LU R38, [R1+0x2b4] ;  /* 0x0002b40001267983 */ /* 0x000f240000300800 */
[----:B------:R-:W-:Y:S01]  /*258c0*/  F2FP.SATFINITE.E5M2.F32.PACK_AB_MERGE_C R11, RZ, R4, RZ ;  /* 0x00000004ff0b723e */ /* 0x000fe200048060ff */
[----:B------:R-:W-:Y:S02]  /*258d0*/  FMUL R2, R37, UR20 ;  /* 0x0000001425027c20 */ /* 0x000fe40008400000 */
[----:B------:R-:W4:Y:S03]  /*258e0*/  LDL.LU R37, [R1+0x2b8] ;  /* 0x0002b80001257983 */ /* 0x000f260000300800 */
[----:B-1----:R-:W-:Y:S01]  /*258f0*/  F2FP.SATFINITE.E5M2.F32.PACK_AB_MERGE_C R13, RZ, R2, RZ ;  /* 0x00000002ff0d723e */ /* 0x002fe200048060ff */
[----:B------:R-:W-:Y:S02]  /*25900*/  FMUL R3, R36, UR20 ;  /* 0x0000001424037c20 */ /* 0x000fe40008400000 */
[----:B------:R-:W4:Y:S01]  /*25910*/  LDL.LU R36, [R1+0x2bc] ;  /* 0x0002bc0001247983 */ /* 0x000f220000300800 */
[----:B--2---:R-:W-:-:S03]  /*25920*/  FMUL R2, R35, UR20 ;  /* 0x0000001423027c20 */ /* 0x004fc60008400000 */
[----:B------:R-:W2:Y:S02]  /*25930*/  LDL.LU R35, [R1+0x2c0] ;  /* 0x0002c00001237983 */ /* 0x000ea40000300800 */
[----:B0-----:R-:W-:Y:S01]  /*25940*/  F2FP.SATFINITE.E5M2.F32.PACK_AB_MERGE_C R7, RZ, R2, RZ ;  /* 0x00000002ff07723e */ /* 0x001fe200048060ff */
[----:B---3--:R-:W-:Y:S02]  /*25950*/  FMUL R4, R33, UR20 ;  /* 0x0000001421047c20 */ /* 0x008fe40008400000 */
[----:B------:R-:W3:Y:S01]  /*25960*/  LDL.LU R33, [R1+0x2c4] ;  /* 0x0002c40001217983 */ /* 0x000ee20000300800 */
[----:B----4-:R-:W-:-:S03]  /*25970*/  FMUL R2, R32, UR20 ;  /* 0x0000001420027c20 */ /* 0x010fc60008400000 */
[----:B------:R-:W4:Y:S01]  /*25980*/  LDL.LU R32, [R1+0x2c8] ;  /* 0x0002c80001207983 */ /* 0x000f220000300800 */
[C---:B------:R-:W-:Y:S02]  /*25990*/  ISETP.LT.OR P5, PT, R0.reuse, 0x19, !P0 ;  /* 0x000000190000780c */ /* 0x040fe400047a1670 */
[C---:B------:R-:W-:Y:S02]  /*259a0*/  ISETP.LT.OR P3, PT, R0.reuse, 0x21, !P1 ;  /* 0x000000210000780c */ /* 0x040fe40004f61670 */
[C---:B------:R-:W-:Y:S02]  /*259b0*/  ISETP.LT.OR P2, PT, R0.reuse, 0x22, !P1 ;  /* 0x000000220000780c */ /* 0x040fe40004f41670 */
[----:B------:R-:W-:Y:S02]  /*259c0*/  F2FP.SATFINITE.E5M2.F32.PACK_AB_MERGE_C R5, RZ, R5, RZ ;  /* 0x00000005ff05723e */ /* 0x000fe400048060ff */
[----:B------:R-:W-:-:S05]  /*259d0*/  ISETP.LT.OR P6, PT, R0, 0x22, !P0 ;  /* 0x000000220000780c */ /* 0x000fca00047c1670 */
[----:B------:R0:W-:Y:S01]  /*259e0*/  @!P5 STG.E.U8 desc[UR14][R28.64+0x18], R5 ;  /* 0x000018051c00d986 */ /* 0x0001e2000c10110e */
[----:B------:R-:W-:-:S03]  /*259f0*/  ISETP.LT.OR P5, PT, R0, 0x21, !P0 ;  /* 0x000000210000780c */ /* 0x000fc600047a1670 */
[----:B------:R-:W-:Y:S01]  /*25a00*/  @!P3 STG.E.U8 desc[UR14][R30.64+0x20], R9 ;  /* 0x000020091e00b986 */ /* 0x000fe2000c10110e */
[----:B------:R-:W-:-:S03]  /*25a10*/  ISETP.LT.OR P3, PT, R0, 0x29, !P1 ;  /* 0x000000290000780c */ /* 0x000fc60004f61670 */
[----:B------:R1:W-:Y:S01]  /*25a20*/  @!P2 STG.E.U8 desc[UR14][R30.64+0x21], R11 ;  /* 0x0000210b1e00a986 */ /* 0x0003e2000c10110e */
[----:B------:R-:W-:Y:S02]  /*25a30*/  ISETP.LT.OR P2, PT, R0, 0x2a, !P1 ;  /* 0x0000002a0000780c */ /* 0x000fe40004f41670 */
[----:B0-----:R-:W-:Y:S02]  /*25a40*/  F2FP.SATFINITE.E5M2.F32.PACK_AB_MERGE_C R5, RZ, R3, RZ ;  /* 0x00000003ff05723e */ /* 0x001fe400048060ff */
[----:B-1----:R-:W-:Y:S01]  /*25a50*/  F2FP.SATFINITE.E5M2.F32.PACK_AB_MERGE_C R11, RZ, R2, RZ ;  /* 0x00000002ff0b723e */ /* 0x002fe200048060ff */
[----:B------:R-:W-:Y:S02]  /*25a60*/  FMUL R2, R40, UR20 ;  /* 0x0000001428027c20 */ /* 0x000fe40008400000 */
[----:B------:R-:W4:Y:S01]  /*25a70*/  LDL.LU R40, [R1+0x2cc] ;  /* 0x0002cc0001287983 */ /* 0x000f220000300800 */
[----:B------:R-:W-:-:S03]  /*25a80*/  F2FP.SATFINITE.E5M2.F32.PACK_AB_MERGE_C R9, RZ, R4, RZ ;  /* 0x00000004ff09723e */ /* 0x000fc600048060ff */
[----:B------:R-:W-:Y:S01]  /*25a90*/  @!P6 STG.E.U8 desc[UR14][R28.64+0x21], R5 ;  /* 0x000021051c00e986 */ /* 0x000fe2000c10110e */
[----:B------:R-:W-:-:S03]  /*25aa0*/  FMUL R3, R39, UR20 ;  /* 0x0000001427037c20 */ /* 0x000fc60008400000 */
[----:B------:R-:W4:Y:S01]  /*25ab0*/  LDL.LU R39, [R1+0x2d0] ;  /* 0x0002d00001277983 */ /* 0x000f220000300800 */
[----:B------:R-:W-:-:S03]  /*25ac0*/  ISETP.LT.OR P6, PT, R0, 0x2a, !P0 ;  /* 0x0000002a0000780c */ /* 0x000fc600047c1670 */
[----:B------:R-:W-:Y:S04]  /*25ad0*/  @!P5 STG.E.U8 desc[UR14][R28.64+0x20], R13 ;  /* 0x0000200d1c00d986 */ /* 0x000fe8000c10110e */
[----:B------:R0:W-:Y:S04]  /*25ae0*/  @!P3 STG.E.U8 desc[UR14][R30.64+0x28], R7 ;  /* 0x000028071e00b986 */ /* 0x0001e8000c10110e */
[----:B------:R1:W-:Y:S01]  /*25af0*/  @!P2 STG.E.U8 desc[UR14][R30.64+0x29], R9 ;  /* 0x000029091e00a986 */ /* 0x0003e2000c10110e */
[----:B0-----:R-:W-:Y:S02]  /*25b00*/  F2FP.SATFINITE.E5M2.F32.PACK_AB_MERGE_C R7, RZ, R2, RZ ;  /* 0x00000002ff07723e */ /* 0x001fe400048060ff */
[----:B-1----:R-:W-:-:S03]  /*25b10*/  F2FP.SATFINITE.E5M2.F32.PACK_AB_MERGE_C R9, RZ, R3, RZ ;  /* 0x00000003ff09723e */ /* 0x002fc600048060ff */
[----:B------:R0:W-:Y:S01]  /*25b20*/  @!P6 STG.E.U8 desc[UR14][R28.64+0x29], R7 ;  /* 0x000029071c00e986 */ /* 0x0001e2000c10110e */
[----:B------:R-:W-:-:S03]  /*25b30*/  FMUL R4, R38, UR20 ;  /* 0x0000001426047c20 */ /* 0x000fc60008400000 */
[----:B------:R-:W4:Y:S02]  /*25b40*/  LDL.LU R38, [R1+0x2d4] ;  /* 0x0002d40001267983 */ /* 0x000f240000300800 */
[----:B------:R-:W-:Y:S01]  /*25b50*/  F2FP.SATFINITE.E5M2.F32.PACK_AB_MERGE_C R13, RZ, R4, RZ ;  /* 0x00000004ff0d723e */ /* 0x000fe200048060ff */
        /* <DEDUP_REMOVED lines=21> */
[----:B------:R-:W-:Y:S02]  /*25cb0*/  F2FP.SATFINITE.E5M2.F32.PACK_AB_MERGE_C R5, RZ, R5, RZ ;  /* 0x00000005ff05723e */ /* 0x000fe400048060ff */
[----:B0-----:R-:W-:Y:S02]  /*25cc0*/  F2FP.SATFINITE.E5M2.F32.PACK_AB_MERGE_C R13, RZ, R2, RZ ;  /* 0x00000002ff0d723e */ /* 0x001fe400048060ff */
[----:B-1----:R-:W-:Y:S01]  /*25cd0*/  F2FP.SATFINITE.E5M2.F32.PACK_AB_MERGE_C R9, RZ, R3, RZ ;  /* 0x00000003ff09723e */ /* 0x002fe200048060ff */
[----:B------:R-:W-:Y:S02]  /*25ce0*/  FMUL R3, R40, UR20 ;  /* 0x0000001428037c20 */ /* 0x000fe40008400000 */
[----:B------:R-:W4:Y:S01]  /*25cf0*/  LDL.LU R40, [R1+0x2ec] ;  /* 0x0002ec0001287983 */ /* 0x000f220000300800 */
[----:B------:R-:W-:Y:S01]  /*25d00*/  F2FP.SATFINITE.E5M2.F32.PACK_AB_MERGE_C R11, RZ, R4, RZ ;  /* 0x00000004ff0b723e */ /* 0x000fe200048060ff */
[----:B------:R-:W-:-:S02]  /*25d10*/  FMUL R2, R39, UR20 ;  /* 0x0000001427027c20 */ /* 0x000fc40008400000 */
[----:B------:R-:W4:Y:S04]  /*25d20*/  LDL.LU R39, [R1+0x2f0] ;  /* 0x0002f00001277983 */ /* 0x000f280000300800 */
[----:B------:R0:W-:Y:S01]  /*25d30*/  @!P6 STG.E.U8 desc[UR14][R28.64+0x31], R7 ;  /* 0x000031071c00e986 */ /* 0x0001e2000c10110e */
[----:B------:R-:W-:-:S03]  /*25d40*/  ISETP.LT.OR P6, PT, R0, 0x3a, !P0 ;  /* 0x0000003a0000780c */ /* 0x000fc600047c1670 */
[----:B------:R1:W-:Y:S01]  /*25d50*/  @!P5 STG.E.U8 desc[UR14][R28.64+0x30], R5 ;  /* 0x000030051c00d986 */ /* 0x0003e2000c10110e */
[----:B0-----:R-:W-:-:S03]  /*25d60*/  F2FP.SATFINITE.E5M2.F32.PACK_AB_MERGE_C R7, RZ, R2, RZ ;  /* 0x00000002ff07723e */ /* 0x001fc600048060ff */
[----:B------:R-:W-:Y:S01]  /*25d70*/  @!P2 STG.E.U8 desc[UR14][R30.64+0x39], R11 ;  /* 0x0000390b1e00a986 */ /* 0x000fe2000c10110e */
[----:B-1----:R-:W-:-:S03]  /*25d80*/  F2FP.SATFINITE.E5M2.F32.PACK_AB_MERGE_C R5, RZ, R3, RZ ;  /* 0x00000003ff05723e */ /* 0x002fc600048060ff */
[----:B------:R0:W-:Y:S04]  /*25d90*/  @!P3 STG.E.U8 desc[UR14][R30.64+0x38], R9 ;  /* 0x000038091e00b986 */ /* 0x0001e8000c10110e */
[----:B------:R4:W-:Y:S01]  /*25da0*/  @!P6 STG.E.U8 desc[UR14][R28.64+0x39], R5 ;  /* 0x000039051c00e986 */ /* 0x0009e2000c10110e */
[----:B------:R-:W-:-:S03]  /*25db0*/  FMUL R4, R38, UR20 ;  /* 0x0000001426047c20 */ /* 0x000fc60008400000 */
[----:B------:R-:W4:Y:S02]  /*25dc0*/  LDL.LU R38, [R1+0x2f4] ;  /* 0x0002f40001267983 */ /* 0x000f240000300800 */
[----:B0-----:R-:W-:Y:S01]  /*25dd0*/  F2FP.SATFINITE.E5M2.F32.PACK_AB_MERGE_C R9, RZ, R4, RZ ;  /* 0x00000004ff09723e */ /* 0x001fe200048060ff */
        /* <DEDUP_REMOVED lines=26> */
[----:B------:R0:W-:Y:S01]  /*25f80*/  @!P6 STG.E.U8 desc[UR14][R28.64+0x41], R7 ;  /* 0x000041071c00e986 */ /* 0x0001e2000c10110e */
[----:B------:R-:W-:-:S03]  /*25f90*/  FMUL R3, R39, UR20 ;  /* 0x0000001427037c20 */ /* 0x000fc60008400000 */
[----:B------:R-:W4:Y:S01]  /*25fa0*/  LDL.LU R39, [R1+0x310] ;  /* 0x0003100001277983 */ /* 0x000f220000300800 */
[----:B------:R-:W-:Y:S02]  /*25fb0*/  ISETP.LT.OR P6, PT, R0, 0x4a, !P0 ;  /* 0x0000004a0000780c */ /* 0x000fe400047c1670 */
[----:B0-----:R-:W-:Y:S01]  /*25fc0*/  F2FP.SATFINITE.E5M2.F32.PACK_AB_MERGE_C R7, RZ, R2, RZ ;  /* 0x00000002ff07723e */ /* 0x001fe200048060ff */
        /* <DEDUP_REMOVED lines=155> */
[----:B------:R-:W-:Y:S01]  /*26980*/  F2FP.SATFINITE.E5M2.F32.PACK_AB_MERGE_C R9, RZ, R4, RZ ;  /* 0x00000004ff09723e */ /* 0x000fe200048060ff */
[----:B------:R-:W-:-:S02]  /*26990*/  FMUL R3, R39, UR20 ;  /* 0x0000001427037c20 */ /* 0x000fc40008400000 */
[----:B------:R-:W4:Y:S04]  /*269a0*/  LDL.LU R39, [R1+0x390] ;  /* 0x0003900001277983 */ /* 0x000f280000300800 */
[----:B------:R-:W-:Y:S04]  /*269b0*/  @!P6 STG.E.U8 desc[UR14][R28.64+0x81], R5 ;  /* 0x000081051c00e986 */ /* 0x000fe8000c10110e */
[----:B------:R-:W-:Y:S04]  /*269c0*/  @!P5 STG.E.U8 desc[UR14][R28.64+0x80], R13 ;  /* 0x0000800d1c00d986 */ /* 0x000fe8000c10110e */
[----:B------:R0:W-:Y:S04]  /*269d0*/  @!P3 STG.E.U8 desc[UR14][R30.64+0x88], R7 ;  /* 0x000088071e00b986 */ /* 0x0001e8000c10110e */
[----:B------:R1:W-:Y:S01]  /*269e0*/  @!P2 STG.E.U8 desc[UR14][R30.64+0x89], R9 ;  /* 0x000089091e00a986 */ /* 0x0003e2000c10110e */
[----:B0-----:R-:W-:-:S02]  /*269f0*/  F2FP.SATFINITE.E5M2.F32.PACK_AB_MERGE_C R7, RZ, R2, RZ ;  /* 0x00000002ff07723e */ /* 0x001fc400048060ff */
[----:B-1----:R-:W-:Y:S01]  /*26a00*/  F2FP.SATFINITE.E5M2.F32.PACK_AB_MERGE_C R9, RZ, R3, RZ ;  /* 0x00000003ff09723e */ /* 0x002fe200048060ff */
[----:B------:R-:W-:Y:S02]  /*26a10*/  FMUL R4, R38, UR20 ;  /* 0x0000001426047c20 */ /* 0x000fe40008400000 */
[----:B------:R-:W4:Y:S03]  /*26a20*/  LDL.LU R38, [R1+0x394] ;  /* 0x0003940001267983 */ /* 0x000f260000300800 */
[----:B------:R-:W-:Y:S01]  /*26a30*/  F2FP.SATFINITE.E5M2.F32.PACK_AB_MERGE_C R13, RZ, R4, RZ ;  /* 0x00000004ff0d723e */ /* 0x000fe200048060ff */
[----:B------:R-:W-:Y:S02]  /*26a40*/  FMUL R5, R37, UR20 ;  /* 0x0000001425057c20 */ /* 0x000fe40008400000 */
[----:B------:R-:W4:Y:S01]  /*26a50*/  LDL.LU R37, [R1+0x398] ;  /* 0x0003980001257983 */ /* 0x000f220000300800 */
[----:B------:R-:W-:-:S03]  /*26a60*/  FMUL R2, R36, UR20 ;  /* 0x0000001424027c20 */ /* 0x000fc60008400000 */
[----:B------:R-:W4:Y:S01]  /*26a70*/  LDL.LU R36, [R1+0x39c] ;  /* 0x00039c0001247983 */ /* 0x000f220000300800 */
[----:B--2---:R-:W-:-:S03]  /*26a80*/  FMUL R3, R35, UR20 ;  /* 0x0000001423037c20 */ /* 0x004fc60008400000 */
[----:B------:R-:W2:Y:S01]  /*26a90*/  LDL.LU R35, [R1+0x3a0] ;  /* 0x0003a00001237983 */ /* 0x000ea20000300800 */
        /* <DEDUP_REMOVED lines=9> */
[----:B------:R0:W-:Y:S01]  /*26b30*/  @!P6 STG.E.U8 desc[UR14][R28.64+0x89], R7 ;  /* 0x000089071c00e986 */ /* 0x0001e2000c10110e */
[----:B------:R-:W-:-:S03]  /*26b40*/  ISETP.LT.OR P6, PT, R0, 0x92, !P0 ;  /* 0x000000920000780c */ /* 0x000fc600047c1670 */
[----:B------:R-:W-:Y:S01]  /*26b50*/  @!P5 STG.E.U8 desc[UR14][R28.64+0x88], R11 ;  /* 0x0000880b1c00d986 */ /* 0x000fe2000c10110e */
[----:B------:R-:W-:-:S03]  /*26b60*/  ISETP.LT.OR P5, PT, R0, 0x91, !P0 ;  /* 0x000000910000780c */ /* 0x000fc600047a1670 */
[----:B------:R1:W-:Y:S01]  /*26b70*/  @!P3 STG.E.U8 desc[UR14][R30.64+0x90], R9 ;  /* 0x000090091e00b986 */ /* 0x0003e2000c10110e */
[C---:B------:R-:W-:Y:S02]  /*26b80*/  ISETP.LT.OR P3, PT, R0.reuse, 0x99, !P1 ;  /* 0x000000990000780c */ /* 0x040fe40004f61670 */
[----:B0-----:R-:W-:Y:S01]  /*26b90*/  F2FP.SATFINITE.E5M2.F32.PACK_AB_MERGE_C R7, RZ, R2, RZ ;  /* 0x00000002ff07723e */ /* 0x001fe200048060ff */
[----:B------:R-:W-:Y:S01]  /*26ba0*/  @!P2 STG.E.U8 desc[UR14][R30.64+0x91], R13 ;  /* 0x0000910d1e00a986 */ /* 0x000fe2000c10110e */
[----:B------:R-:W-:Y:S02]  /*26bb0*/  ISETP.LT.OR P2, PT, R0, 0x9a, !P1 ;  /* 0x0000009a0000780c */ /* 0x000fe40004f41670 */
        /* <DEDUP_REMOVED lines=86> */
[----:B------:R0:W-:Y:S01]  /*27120*/  @!P6 STG.E.U8 desc[UR14][R28.64+0xb1], R7 ;  /* 0x0000b1071c00e986 */ /* 0x0001e2000c10110e */
[----:B------:R-:W-:-:S03]  /*27130*/  ISETP.LT.OR P6, PT, R0, 0xba, !P0 ;  /* 0x000000ba0000780c */ /* 0x000fc600047c1670 */
[----:B------:R-:W4:Y:S04]  /*27140*/  LDL.LU R39, [R1+0x3f0] ;  /* 0x0003f00001277983 */ /* 0x000f280000300800 */
        /* <DEDUP_REMOVED lines=33> */
[----:B------:R0:W-:Y:S01]  /*27360*/  @!P6 STG.E.U8 desc[UR14][R28.64+0xc1], R7 ;  /* 0x0000c1071c00e986 */ /* 0x0001e2000c10110e */
[----:B------:R-:W-:-:S03]  /*27370*/  ISETP.LT.OR P6, PT, R0, 0xca, !P0 ;  /* 0x000000ca0000780c */ /* 0x000fc600047c1670 */
[----:B------:R-:W4:Y:S01]  /*27380*/  LDL.LU R40, [R1+0x40c] ;  /* 0x00040c0001287983 */ /* 0x000f220000300800 */
[----:B------:R-:W-:Y:S01]  /*27390*/  F2FP.SATFINITE.E5M2.F32.PACK_AB_MERGE_C R13, RZ, R4, RZ ;  /* 0x00000004ff0d723e */ /* 0x000fe200048060ff */
        /* <DEDUP_REMOVED lines=24> */
[C---:B------:R-:W-:Y:S01]  /*27520*/  ISETP.LT.OR P3, PT, R0.reuse, 0xd1, !P1 ;  /* 0x000000d10000780c */ /* 0x040fe20004f61670 */
[----:B------:R-:W4:Y:S01]  /*27530*/  LDL.LU R42, [R1+0x42c] ;  /* 0x00042c00012a7983 */ /* 0x000f220000300800 */
[C---:B------:R-:W-:Y:S02]  /*27540*/  ISETP.LT.OR P2, PT, R0.reuse, 0xd2, !P1 ;  /* 0x000000d20000780c */ /* 0x040fe40004f41670 */
[----:B------:R-:W-:Y:S02]  /*27550*/  ISETP.LT.OR P6, PT, R0, 0xd2, !P0 ;  /* 0x000000d20000780c */ /* 0x000fe400047c1670 */
[----:B------:R-:W-:-:S05]  /*27560*/  F2FP.SATFINITE.E5M2.F32.PACK_AB_MERGE_C R5, RZ, R5, RZ ;  /* 0x00000005ff05723e */ /* 0x000fca00048060ff */
[----:B------:R0:W-:Y:S01]  /*27570*/  @!P5 STG.E.U8 desc[UR14][R28.64+0xc8], R5 ;  /* 0x0000c8051c00d986 */ /* 0x0001e2000c10110e */
[----:B------:R-:W-:-:S03]  /*27580*/  ISETP.LT.OR P5, PT, R0, 0xd1, !P0 ;  /* 0x000000d10000780c */ /* 0x000fc600047a1670 */
[----:B------:R-:W-:Y:S01]  /*27590*/  @!P3 STG.E.U8 desc[UR14][R30.64+0xd0], R9 ;  /* 0x0000d0091e00b986 */ /* 0x000fe2000c10110e */
[----:B------:R-:W-:-:S03]  /*275a0*/  ISETP.LT.OR P3, PT, R0, 0xd9, !P1 ;  /* 0x000000d90000780c */ /* 0x000fc60004f61670 */
[----:B------:R1:W-:Y:S01]  /*275b0*/  @!P2 STG.E.U8 desc[UR14][R30.64+0xd1], R11 ;  /* 0x0000d10b1e00a986 */ /* 0x0003e2000c10110e */
[----:B0-----:R-:W-:Y:S02]  /*275c0*/  F2FP.SATFINITE.E5M2.F32.PACK_AB_MERGE_C R5, RZ, R3, RZ ;  /* 0x00000003ff05723e */ /* 0x001fe400048060ff */
[----:B------:R-:W-:-:S03]  /*275d0*/  ISETP.LT.OR P2, PT, R0, 0xda, !P1 ;  /* 0x000000da0000780c */ /* 0x000fc60004f41670 */
[----:B------:R-:W-:Y:S01]  /*275e0*/  @!P6 STG.E.U8 desc[UR14][R28.64+0xd1], R5 ;  /* 0x0000d1051c00e986 */ /* 0x000fe2000c10110e */
[----:B-1----:R-:W-:Y:S02]  /*275f0*/  F2FP.SATFINITE.E5M2.F32.PACK_AB_MERGE_C R11, RZ, R2, RZ ;  /* 0x00000002ff0b723e */ /* 0x002fe400048060ff */
[----:B------:R-:W-:Y:S01]  /*27600*/  ISETP.LT.OR P6, PT, R0, 0xda, !P0 ;  /* 0x000000da0000780c */ /* 0x000fe200047c1670 */
[----:B------:R-:W-:Y:S02]  /*27610*/  FMUL R2, R40, UR20 ;  /* 0x0000001428027c20 */ /* 0x000fe40008400000 */
[----:B------:R-:W4:Y:S01]  /*27620*/  LDL.LU R40, [R1+0x430] ;  /* 0x0004300001287983 */ /* 0x000f220000300800 */
[----:B------:R-:W-:-:S03]  /*27630*/  FMUL R3, R39, UR20 ;  /* 0x0000001427037c20 */ /* 0x000fc60008400000 */
[----:B------:R-:W4:Y:S01]  /*27640*/  LDL.LU R39, [R1+0x434] ;  /* 0x0004340001277983 */ /* 0x000f220000300800 */
[----:B------:R-:W-:-:S03]  /*27650*/  F2FP.SATFINITE.E5M2.F32.PACK_AB_MERGE_C R9, RZ, R4, RZ ;  /* 0x00000004ff09723e */ /* 0x000fc600048060ff */
        /* <DEDUP_REMOVED lines=13> */
[----:B--2---:R-:W-:Y:S01]  /*27730*/  FMUL R3, R35, UR20 ;  /* 0x0000001423037c20 */ /* 0x004fe20008400000 */
[----:B0-----:R-:W-:Y:S02]  /*27740*/  F2FP.SATFINITE.E5M2.F32.PACK_AB_MERGE_C R7, RZ, R2, RZ ;  /* 0x00000002ff07723e */ /* 0x001fe400048060ff */
        /* <DEDUP_REMOVED lines=15> */
[----:B------:R-:W-:Y:S02]  /*27840*/  F2FP.SATFINITE.E5M2.F32.PACK_AB_MERGE_C R5, RZ, R5, RZ ;  /* 0x00000005ff05723e */ /* 0x000fe400048060ff */
[----:B0-----:R-:W-:Y:S01]  /*27850*/  F2FP.SATFINITE.E5M2.F32.PACK_AB_MERGE_C R11, RZ, R4, RZ ;  /* 0x00000004ff0b723e */ /* 0x001fe200048060ff */
[----:B------:R0:W-:Y:S01]  /*27860*/  @!P6 STG.E.U8 desc[UR14][R28.64+0xe1], R7 ;  /* 0x0000e1071c00e986 */ /* 0x0001e2000c10110e */
[C---:B------:R-:W-:Y:S02]  /*27870*/  ISETP.LT.OR P6, PT, R0.reuse, 0xea, !P0 ;  /* 0x000000ea0000780c */ /* 0x040fe400047c1670 */
[----:B-1----:R-:W-:Y:S01]  /*27880*/  F2FP.SATFINITE.E5M2.F32.PACK_AB_MERGE_C R9, RZ, R3, RZ ;  /* 0x00000003ff09723e */ /* 0x002fe200048060ff */
[----:B------:R1:W-:Y:S01]  /*27890*/  @!P5 STG.E.U8 desc[UR14][R28.64+0xe0], R5 ;  /* 0x0000e0051c00d986 */ /* 0x0003e2000c10110e */
[----:B------:R-:W-:-:S03]  /*278a0*/  ISETP.LT.OR P5, PT, R0, 0xe9, !P0 ;  /* 0x000000e90000780c */ /* 0x000fc600047a1670 */
[----:B------:R-:W-:Y:S01]  /*278b0*/  @!P2 STG.E.U8 desc[UR14][R30.64+0xe9], R11 ;  /* 0x0000e90b1e00a986 */ /* 0x000fe2000c10110e */
[----:B------:R-:W-:Y:S01]  /*278c0*/  ISETP.LT.OR P2, PT, R0, 0xf2, !P1 ;  /* 0x000000f20000780c */ /* 0x000fe20004f41670 */
[----:B------:R-:W-:Y:S02]  /*278d0*/  FMUL R3, R42, UR20 ;  /* 0x000000142a037c20 */ /* 0x000fe40008400000 */
[----:B------:R1:W-:Y:S01]  /*278e0*/  @!P3 STG.E.U8 desc[UR14][R30.64+0xe8], R9 ;  /* 0x0000e8091e00b986 */ /* 0x0003e2000c10110e */
[----:B------:R-:W-:Y:S02]  /*278f0*/  ISETP.LT.OR P3, PT, R0, 0xf1, !P1 ;  /* 0x000000f10000780c */ /* 0x000fe40004f61670 */
[----:B------:R-:W-:Y:S01]  /*27900*/  F2FP.SATFINITE.E5M2.F32.PACK_AB_MERGE_C R13, RZ, R2, RZ ;  /* 0x00000002ff0d723e */ /* 0x000fe200048060ff */
[----:B------:R-:W-:Y:S01]  /*27910*/  FMUL R4, R39, UR20 ;  /* 0x0000001427047c20 */ /* 0x000fe20008400000 */
[----:B------:R-:W-:Y:S01]  /*27920*/  FMUL R2, R40, UR20 ;  /* 0x0000001428027c20 */ /* 0x000fe20008400000 */
[----:B------:R-:W-:-:S03]  /*27930*/  F2FP.SATFINITE.E5M2.F32.PACK_AB_MERGE_C R3, RZ, R3, RZ ;  /* 0x00000003ff03723e */ /* 0x000fc600048060ff */
[----:B0-----:R-:W-:Y:S02]  /*27940*/  F2FP.SATFINITE.E5M2.F32.PACK_AB_MERGE_C R7, RZ, R4, RZ ;  /* 0x00000004ff07723e */ /* 0x001fe400048060ff */
[----:B-1----:R-:W-:Y:S01]  /*27950*/  F2FP.SATFINITE.E5M2.F32.PACK_AB_MERGE_C R5, RZ, R2, RZ ;  /* 0x00000002ff05723e */ /* 0x002fe200048060ff */
[----:B------:R-:W-:Y:S01]  /*27960*/  @!P5 STG.E.U8 desc[UR14][R28.64+0xe8], R13 ;  /* 0x0000e80d1c00d986 */ /* 0x000fe2000c10110e */
[----:B------:R-:W-:-:S03]  /*27970*/  ISETP.LT.OR P5, PT, R0, 0xf1, !P0 ;  /* 0x000000f10000780c */ /* 0x000fc600047a1670 */
[----:B------:R2:W-:Y:S01]  /*27980*/  @!P6 STG.E.U8 desc[UR14][R28.64+0xe9], R3 ;  /* 0x0000e9031c00e986 */ /* 0x0005e2000c10110e */
[----:B------:R-:W-:-:S03]  /*27990*/  ISETP.LT.OR P6, PT, R0, 0xf2, !P0 ;  /* 0x000000f20000780c */ /* 0x000fc600047c1670 */
[----:B------:R0:W-:Y:S01]  /*279a0*/  @!P2 STG.E.U8 desc[UR14][R30.64+0xf1], R7 ;  /* 0x0000f1071e00a986 */ /* 0x0001e2000c10110e */
[C---:B------:R-:W-:Y:S02]  /*279b0*/  ISETP.LT.OR P2, PT, R0.reuse, 0xf9, !P1 ;  /* 0x000000f90000780c */ /* 0x040fe40004f41670 */
[C---:B------:R-:W-:Y:S01]  /*279c0*/  ISETP.LT.OR P1, PT, R0.reuse, 0xfa, !P1 ;  /* 0x000000fa0000780c */ /* 0x040fe20004f21670 */
[----:B------:R4:W-:Y:S01]  /*279d0*/  @!P3 STG.E.U8 desc[UR14][R30.64+0xf0], R5 ;  /* 0x0000f0051e00b986 */ /* 0x0009e2000c10110e */
[C---:B------:R-:W-:Y:S02]  /*279e0*/  ISETP.LT.OR P3, PT, R0.reuse, 0xf9, !P0 ;  /* 0x000000f90000780c */ /* 0x040fe40004761670 */
[----:B------:R-:W-:Y:S01]  /*279f0*/  ISETP.LT.OR P0, PT, R0, 0xfa, !P0 ;  /* 0x000000fa0000780c */ /* 0x000fe20004701670 */
[----:B------:R-:W-:-:S05]  /*27a00*/  FMUL R2, R38, UR20 ;  /* 0x0000001426027c20 */ /* 0x000fca0008400000 */
[----:B------:R-:W-:-:S05]  /*27a10*/  F2FP.SATFINITE.E5M2.F32.PACK_AB_MERGE_C R9, RZ, R2, RZ ;  /* 0x00000002ff09723e */ /* 0x000fca00048060ff */
[----:B------:R1:W-:Y:S01]  /*27a20*/  @!P5 STG.E.U8 desc[UR14][R28.64+0xf0], R9 ;  /* 0x0000f0091c00d986 */ /* 0x0003e2000c10110e */
[----:B------:R-:W-:Y:S01]  /*27a30*/  FMUL R0, R37, UR20 ;  /* 0x0000001425007c20 */ /* 0x000fe20008400000 */
[----:B------:R-:W-:Y:S01]  /*27a40*/  FMUL R2, R36, UR20 ;  /* 0x0000001424027c20 */ /* 0x000fe20008400000 */
[----:B--2---:R-:W-:-:S03]  /*27a50*/  FMUL R3, R35, UR20 ;  /* 0x0000001423037c20 */ /* 0x004fc60008400000 */
[----:B0-----:R-:W-:Y:S02]  /*27a60*/  F2FP.SATFINITE.E5M2.F32.PACK_AB_MERGE_C R7, RZ, R0, RZ ;  /* 0x00000000ff07723e */ /* 0x001fe400048060ff */
[----:B------:R-:W-:Y:S02]  /*27a70*/  F2FP.SATFINITE.E5M2.F32.PACK_AB_MERGE_C R11, RZ, R2, RZ ;  /* 0x00000002ff0b723e */ /* 0x000fe400048060ff */
[----:B------:R-:W-:Y:S01]  /*27a80*/  F2FP.SATFINITE.E5M2.F32.PACK_AB_MERGE_C R3, RZ, R3, RZ ;  /* 0x00000003ff03723e */ /* 0x000fe200048060ff */
[----:B------:R1:W-:Y:S04]  /*27a90*/  @!P6 STG.E.U8 desc[UR14][R28.64+0xf1], R7 ;  /* 0x0000f1071c00e986 */ /* 0x0003e8000c10110e */
[----:B------:R1:W-:Y:S04]  /*27aa0*/  @!P2 STG.E.U8 desc[UR14][R30.64+0xf8], R11 ;  /* 0x0000f80b1e00a986 */ /* 0x0003e8000c10110e */
[----:B------:R1:W-:Y:S01]  /*27ab0*/  @!P1 STG.E.U8 desc[UR14][R30.64+0xf9], R3 ;  /* 0x0000f9031e009986 */ /* 0x0003e2000c10110e */
[----:B---3--:R-:W-:Y:S01]  /*27ac0*/  FMUL R4, R33, UR20 ;  /* 0x0000001421047c20 */ /* 0x008fe20008400000 */
[----:B----4-:R-:W-:-:S04]  /*27ad0*/  FMUL R5, R32, UR20 ;  /* 0x0000001420057c20 */ /* 0x010fc80008400000 */
[----:B------:R-:W-:Y:S02]  /*27ae0*/  F2FP.SATFINITE.E5M2.F32.PACK_AB_MERGE_C R13, RZ, R4, RZ ;  /* 0x00000004ff0d723e */ /* 0x000fe400048060ff */
[----:B------:R-:W-:-:S03]  /*27af0*/  F2FP.SATFINITE.E5M2.F32.PACK_AB_MERGE_C R5, RZ, R5, RZ ;  /* 0x00000005ff05723e */ /* 0x000fc600048060ff */
[----:B------:R1:W-:Y:S04]  /*27b00*/  @!P3 STG.E.U8 desc[UR14][R28.64+0xf8], R13 ;  /* 0x0000f80d1c00b986 */ /* 0x0003e8000c10110e */
[----:B------:R1:W-:Y:S02]  /*27b10*/  @!P0 STG.E.U8 desc[UR14][R28.64+0xf9], R5 ;  /* 0x0000f9051c008986 */ /* 0x0003e4000c10110e */
.L_x_545:
[----:B------:R-:W-:Y:S05]  /*27b20*/  BSYNC B0 ;  /* 0x0000000000007941 */ /* 0x000fea0003800000 */
.L_x_31:
[----:B-12--5:R-:W2:Y:S04]  /*27b30*/  LDL.LU R3, [R1+0x450] ;  /* 0x0004500001037983 */ /* 0x026ea80000300800 */
[----:B------:R-:W2:Y:S01]  /*27b40*/  LDL.LU R2, [R1+0x454] ;  /* 0x0004540001027983 */ /* 0x000ea20000300800 */
[----:B------:R-:W-:Y:S01]  /*27b50*/  ULDC UR6, c[0x0][0xc] ;  /* 0x0000030000067ab9 */ /* 0x000fe20000000800 */
[----:B------:R-:W-:Y:S01]  /*27b60*/  ULDC UR7, c[0x0][0x10] ;  /* 0x0000040000077ab9 */ /* 0x000fe20000000800 */
[----:B---34-:R-:W2:Y:S01]  /*27b70*/  LDC R5, c[0x0][0x14] ;  /* 0x00000500ff057b82 */ /* 0x018ea20000000800 */
[----:B------:R-:W-:Y:S01]  /*27b80*/  UIMAD.WIDE.U32 UR6, UR6, UR7, URZ ;  /* 0x00000007060672a5 */ /* 0x000fe2000f8e003f */
[----:B------:R-:W-:Y:S01]  /*27b90*/  PRMT R0, RZ, 0x7610, R0 ;  /* 0x00007610ff007816 */ /* 0x000fe20000000000 */
[----:B------:R-:W-:-:S04]  /*27ba0*/  UMOV UR9, 0xffffffff ;  /* 0xffffffff00097882 */ /* 0x000fc80000000000 */
[----:B--2---:R-:W-:-:S04]  /*27bb0*/  IMAD.WIDE.U32 R2, R5, UR6, R2 ;  /* 0x0000000605027c25 */ /* 0x004fc8000f8e0002 */
[----:B------:R-:W-:Y:S01]  /*27bc0*/  IMAD R5, R5, UR7, RZ ;  /* 0x0000000705057c24 */ /* 0x000fe2000f8e02ff */
[----:B------:R-:W-:Y:S01]  /*27bd0*/  ULDC.64 UR6, c[0x0][0x650] ;  /* 0x0001940000067ab9 */ /* 0x000fe20000000a00 */
[----:B------:R-:W-:Y:S01]  /*27be0*/  IMAD.MOV.U32 R11, RZ, RZ, R2 ;  /* 0x000000ffff0b7224 */ /* 0x000fe200078e0002 */
[----:B------:R-:W-:Y:S01]  /*27bf0*/  ISETP.GE.U32.AND P0, PT, R2, UR6, PT ;  /* 0x0000000602007c0c */ /* 0x000fe2000bf06070 */
[----:B------:R-:W-:Y:S02]  /*27c00*/  IMAD.IADD R13, R3, 0x1, R5 ;  /* 0x00000001030d7824 */ /* 0x000fe400078e0205 */
[----:B------:R-:W-:-:S03]  /*27c10*/  IMAD.MOV.U32 R2, RZ, RZ, -0x1 ;  /* 0xffffffffff027424 */ /* 0x000fc600078e00ff */
[----:B------:R1:W-:Y:S01]  /*27c20*/  STL [R1+0x450], R13 ;  /* 0x0004500d01007387 */ /* 0x0003e20000100800 */
[----:B------:R-:W-:-:S03]  /*27c30*/  ISETP.GE.U32.AND.EX P0, PT, R13, UR7, PT, P0 ;  /* 0x000000070d007c0c */ /* 0x000fc6000bf06100 */
[----:B------:R1:W-:Y:S04]  /*27c40*/  STL [R1+0x454], R11 ;  /* 0x0004540b01007387 */ /* 0x0003e80000100800 */
[----:B------:R1:W-:Y:S06]  /*27c50*/  STL [R1+0x458], R2 ;  /* 0x0004580201007387 */ /* 0x0003ec0000100800 */
[----:B------:R-:W-:Y:S05]  /*27c60*/  @P0 BRA `(.L_x_546) ;  /* 0x0000000400740947 */ /* 0x000fea0003800000 */
[----:B------:R-:W2:Y:S01]  /*27c70*/  S2R R8, SR_CTAID.X ;  /* 0x0000000000087919 */ /* 0x000ea20000002500 */
[----:B------:R-:W-:Y:S01]  /*27c80*/  ULDC.64 UR18, c[0x0][0x628] ;  /* 0x00018a0000127ab9 */ /* 0x000fe20000000a00 */
[----:B------:R-:W3:Y:S01]  /*27c90*/  LDC R9, c[0x0][0x144] ;  /* 0x00005100ff097b82 */ /* 0x000ee20000000800 */
[----:B------:R-:W-:Y:S01]  /*27ca0*/  ULDC UR6, c[0x0][0x150] ;  /* 0x0000540000067ab9 */ /* 0x000fe20000000800 */
[----:B------:R-:W4:Y:S01]  /*27cb0*/  S2R R12, SR_CTAID.Y ;  /* 0x00000000000c7919 */ /* 0x000f220000002600 */
[----:B------:R-:W-:Y:S01]  /*27cc0*/  ISETP.NE.U32.AND P0, PT, RZ, UR18, PT ;  /* 0x00000012ff007c0c */ /* 0x000fe2000bf05070 */
[----:B------:R-:W-:Y:S01]  /*27cd0*/  ULDC UR23, c[0x0][0x630] ;  /* 0x00018c0000177ab9 */ /* 0x000fe20000000800 */
[----:B------:R-:W-:Y:S02]  /*27ce0*/  R2UR UR16, R11 ;  /* 0x000000000b1072ca */ /* 0x000fe400000e0000 */
[----:B------:R-:W-:Y:S01]  /*27cf0*/  ISETP.NE.AND.EX P0, PT, RZ, UR19, PT, P0 ;  /* 0x00000013ff007c0c */ /* 0x000fe2000bf05300 */
[----:B0-----:R-:W0:Y:S01]  /*27d00*/  LDC.64 R6, c[0x0][0x620] ;  /* 0x00018800ff067b82 */ /* 0x001e220000000a00 */
[----:B------:R-:W-:-:S02]  /*27d10*/  R2UR UR17, R13 ;  /* 0x000000000d1172ca */ /* 0x000fc400000e0000 */
[----:B--2---:R-:W-:-:S05]  /*27d20*/  I2FP.F32.U32 R0, R8 ;  /* 0x0000000800007245 */ /* 0x004fca0000201000 */
[----:B------:R-:W-:-:S06]  /*27d30*/  FMUL R0, R0, UR6 ;  /* 0x0000000600007c20 */ /* 0x000fcc0008400000 */
[----:B------:R-:W2:Y:S01]  /*27d40*/  F2I.U32.TRUNC.NTZ R0, R0 ;  /* 0x0000000000007305 */ /* 0x000ea2000020f000 */
[----:B----4-:R-:W-:Y:S05]  /*27d50*/  @!P0 BRA `(.L_x_547) ;  /* 0x0000000000308947 */ /* 0x010fea0003800000 */
        /* <DEDUP_REMOVED lines=12> */
.L_x_547:
[----:B------:R-:W-:Y:S01]  /*27e20*/  USHF.R.U64 UR9, UR16, UR23, UR17 ;  /* 0x0000001710097299 */ /* 0x000fe20008001211 */
[----:B------:R-:W4:Y:S01]  /*27e30*/  LDC.64 R22, c[0x0][0x640] ;  /* 0x00019000ff167b82 */ /* 0x000f220000000a00 */
[----:B------:R-:W-:Y:S01]  /*27e40*/  USHF.R.U32.HI UR6, URZ, UR23, UR17 ;  /* 0x000000173f067299 */ /* 0x000fe20008011611 */
[----:B--2---:R-:W-:Y:S02]  /*27e50*/  IMAD.MOV R10, RZ, RZ, -R0 ;  /* 0x000000ffff0a7224 */ /* 0x004fe400078e0a00 */
[----:B-1----:R-:W-:Y:S01]  /*27e60*/  IMAD.MOV.U32 R2, RZ, RZ, R11 ;  /* 0x000000ffff027224 */ /* 0x002fe200078e000b */
[----:B------:R-:W-:Y:S01]  /*27e70*/  IADD3 R5, P0, RZ, -UR9, RZ ;  /* 0x80000009ff057c10 */ /* 0x000fe2000ff1e0ff */
[----:B---3--:R-:W-:Y:S02]  /*27e80*/  IMAD R18, R9, R10, R8 ;  /* 0x0000000a09127224 */ /* 0x008fe400078e0208 */
[----:B------:R-:W1:Y:S02]  /*27e90*/  LDC R4, c[0x0][0x618] ;  /* 0x00018600ff047b82 */ /* 0x000e640000000800 */
[----:B------:R-:W-:Y:S01]  /*27ea0*/  IMAD.X R3, RZ, RZ, ~UR6, P0 ;  /* 0x80000006ff037e24 */ /* 0x000fe200080e06ff */
[----:B------:R-:W-:-:S03]  /*27eb0*/  ULDC UR6, c[0x0][0x154] ;  /* 0x0000550000067ab9 */ /* 0x000fc60000000800 */
[-C--:B0-----:R-:W-:Y:S02]  /*27ec0*/  IMAD R0, R3, R6.reuse, RZ ;  /* 0x0000000603007224 */ /* 0x081fe400078e02ff */
[----:B------:R-:W0:Y:S01]  /*27ed0*/  LDC R14, c[0x0][0x608] ;  /* 0x00018200ff0e7b82 */ /* 0x000e220000000800 */
[----:B------:R-:W-:Y:S02]  /*27ee0*/  IMAD.MOV.U32 R3, RZ, RZ, R13 ;  /* 0x000000ffff037224 */ /* 0x000fe400078e000d */
[----:B------:R-:W-:-:S05]  /*27ef0*/  IMAD.WIDE.U32 R2, R5, R6, R2 ;  /* 0x0000000605027225 */ /* 0x000fca00078e0002 */
[----:B------:R-:W2:Y:S01]  /*27f00*/  LDC R20, c[0x0][0x658] ;  /* 0x00019600ff147b82 */ /* 0x000ea20000000800 */
[----:B------:R-:W-:Y:S01]  /*27f10*/  IMAD R5, R5, R7, R0 ;  /* 0x0000000705057224 */ /* 0x000fe200078e0200 */
[----:B------:R-:W-:Y:S01]  /*27f20*/  I2FP.F32.U32 R0, R12 ;  /* 0x0000000c00007245 */ /* 0x000fe20000201000 */
[----:B------:R-:W-:Y:S01]  /*27f30*/  IMAD.MOV.U32 R7, RZ, RZ, 0x1 ;  /* 0x00000001ff077424 */ /* 0x000fe200078e00ff */
[----:B----4-:R-:W-:Y:S01]  /*27f40*/  ISETP.NE.U32.AND P0, PT, R22, RZ, PT ;  /* 0x000000ff1600720c */ /* 0x010fe20003f05070 */
[----:B------:R-:W-:Y:S02]  /*27f50*/  IMAD.IADD R3, R3, 0x1, R5 ;  /* 0x0000000103037824 */ /* 0x000fe400078e0205 */
[----:B------:R-:W-:Y:S01]  /*27f60*/  FMUL R0, R0, UR6 ;  /* 0x0000000600007c20 */ /* 0x000fe20008400000 */
[----:B------:R-:W3:Y:S01]  /*27f70*/  LDC R15, c[0x0][0x148] ;  /* 0x00005200ff0f7b82 */ /* 0x000ee20000000800 */
[----:B------:R-:W-:Y:S01]  /*27f80*/  ISETP.NE.AND.EX P0, PT, R23, RZ, PT, P0 ;  /* 0x000000ff1700720c */ /* 0x000fe20003f05300 */
[----:B------:R-:W-:Y:S01]  /*27f90*/  IMAD.MOV.U32 R5, RZ, RZ, -0x1 ;  /* 0xffffffffff057424 */ /* 0x000fe200078e00ff */
[-CC-:B-1----:R-:W-:Y:S01]  /*27fa0*/  SHF.R.U64 R10, R2, R4.reuse, R3.reuse ;  /* 0x00000004020a7219 */ /* 0x182fe20000001203 */
[----:B------:R1:W4:Y:S01]  /*27fb0*/  F2I.U32.TRUNC.NTZ R13, R0 ;  /* 0x00000000000d7305 */ /* 0x000322000020f000 */
[----:B------:R-:W-:-:S03]  /*27fc0*/  SHF.R.U32.HI R3, RZ, R4, R3 ;  /* 0x00000004ff037219 */ /* 0x000fc60000011603 */
[----:B------:R-:W1:Y:S01]  /*27fd0*/  LDC R16, c[0x0][0x600] ;  /* 0x00018000ff107b82 */ /* 0x000e620000000800 */
[-CC-:B0-----:R-:W-:Y:S02]  /*27fe0*/  SHF.R.U64 R8, R10, R14.reuse, R3.reuse ;  /* 0x0000000e0a087219 */ /* 0x181fe40000001203 */
[----:B------:R-:W-:-:S05]  /*27ff0*/  SHF.R.U32.HI R3, RZ, R14, R3 ;  /* 0x0000000eff037219 */ /* 0x000fca0000011603 */
[----:B------:R-:W0:Y:S01]  /*28000*/  LDC R17, c[0x0][0x648] ;  /* 0x00019200ff117b82 */ /* 0x000e220000000800 */
[-CC-:B--2---:R-:W-:Y:S02]  /*28010*/  SHF.R.U64 R11, R8, R20.reuse, R3.reuse ;  /* 0x00000014080b7219 */ /* 0x184fe40000001203 */
[-C--:B------:R-:W-:Y:S02]  /*28020*/  SHF.L.U32 R5, R5, R20.reuse, RZ ;  /* 0x0000001405057219 */ /* 0x080fe400000006ff */
[-C--:B------:R-:W-:Y:S01]  /*28030*/  SHF.R.U32.HI R3, RZ, R20.reuse, R3 ;  /* 0x00000014ff037219 */ /* 0x080fe20000011603 */
[----:B------:R-:W-:Y:S01]  /*28040*/  IMAD.MOV.U32 R2, RZ, RZ, R11 ;  /* 0x000000ffff027224 */ /* 0x000fe200078e000b */
[----:B------:R-:W-:Y:S01]  /*28050*/  SHF.L.U32 R20, R7, R20, RZ ;  /* 0x0000001407147219 */ /* 0x000fe200000006ff */
[----:B------:R-:W2:Y:S01]  /*28060*/  LDC R19, c[0x0][0x638] ;  /* 0x00018e00ff137b82 */ /* 0x000ea20000000800 */
[----:B------:R-:W-:-:S07]  /*28070*/  LOP3.LUT R41, RZ, R5, RZ, 0x33, !PT ;  /* 0x00000005ff297212 */ /* 0x000fce00078e33ff */
[----:B------:R-:W0:Y:S01]  /*28080*/  LDC R21, c[0x0][0x610] ;  /* 0x00018400ff157b82 */ /* 0x000e220000000800 */
[----:B----4-:R-:W-:Y:S05]  /*28090*/  @!P0 BRA `(.L_x_548) ;  /* 0x0000000000288947 */ /* 0x010fea0003800000 */
[----:B-1----:R-:W1:Y:S02]  /*280a0*/  LDC R0, c[0x0][0x64c] ;  /* 0x00019300ff007b82 */ /* 0x002e640000000800 */
[----:B-1----:R-:W-:-:S05]  /*280b0*/  IADD3 R7, P0, R11, R0, RZ ;  /* 0x000000000b077210 */ /* 0x002fca0007f1e0ff */
        /* <DEDUP_REMOVED lines=8> */
.L_x_548:
[----:B01----:R-:W-:Y:S01]  /*28140*/  SHF.R.U64 R0, R2, R17, R3 ;  /* 0x0000001102007219 */ /* 0x003fe20000001203 */
[----:B------:R-:W-:Y:S01]  /*28150*/  VIADD R3, R16, 0xffffffff ;  /* 0xffffffff10037836 */ /* 0x000fe20000000000 */
[----:B------:R-:W-:Y:S01]  /*28160*/  LOP3.LUT R41, R8, R41, RZ, 0xc0, !PT ;  /* 0x0000002908297212 */ /* 0x000fe200078ec0ff */
[----:B------:R-:W-:Y:S02]  /*28170*/  IMAD.MOV R13, RZ, RZ, -R13 ;  /* 0x000000ffff0d7224 */ /* 0x000fe400078e0a0d */
[----:B------:R-:W-:Y:S01]  /*28180*/  IMAD.MOV R2, RZ, RZ, -R0 ;  /* 0x000000ffff027224 */ /* 0x000fe200078e0a00 */
[----:B------:R-:W-:Y:S01]  /*28190*/  LOP3.LUT R3, R10, R3, RZ, 0xc0, !PT ;  /* 0x000000030a037212 */ /* 0x000fe200078ec0ff */
[----:B------:R-:W-:Y:S02]  /*281a0*/  IMAD R41, R20, R0, R41 ;  /* 0x0000000014297224 */ /* 0x000fe400078e0229 */
[----:B---3--:R-:W-:Y:S02]  /*281b0*/  @P4 IMAD R18, R15, R13, R12 ;  /* 0x0000000d0f124224 */ /* 0x008fe400078e020c */
[----:B--2---:R-:W-:-:S02]  /*281c0*/  IMAD R0, R2, R19, R11 ;  /* 0x0000001302007224 */ /* 0x004fc400078e020b */
[----:B------:R-:W-:Y:S02]  /*281d0*/  IMAD R41, R41, R21, R18 ;  /* 0x0000001529297224 */ /* 0x000fe400078e0212 */
[----:B------:R-:W-:Y:S02]  /*281e0*/  IMAD R2, R0, R16, R3 ;  /* 0x0000001000027224 */ /* 0x000fe400078e0203 */
[----:B------:R-:W-:-:S03]  /*281f0*/  IMAD.MOV.U32 R4, RZ, RZ, 0x1 ;  /* 0x00000001ff047424 */ /* 0x000fc600078e00ff */
[----:B------:R-:W-:Y:S02]  /*28200*/  SEL R3, R2, R41, !P4 ;  /* 0x0000002902037207 */ /* 0x000fe40006000000 */
[----:B------:R-:W-:Y:S02]  /*28210*/  PRMT R0, R4, 0x7610, R0 ;  /* 0x0000761004007816 */ /* 0x000fe40000000000 */
[----:B------:R-:W-:Y:S01]  /*28220*/  SEL R41, R41, R2, !P4 ;  /* 0x0000000229297207 */ /* 0x000fe20006000000 */
[----:B------:R2:W-:Y:S06]  /*28230*/  STL [R1+0x458], R3 ;  /* 0x0004580301007387 */ /* 0x0005ec0000100800 */
.L_x_546:
[----:B------:R3:W-:Y:S01]  /*28240*/  STL [R1+0x45c], R41 ;  /* 0x00045c2901007387 */ /* 0x0007e20000100800 */
[----:B------:R-:W-:-:S13]  /*28250*/  LOP3.LUT P0, RZ, R0, 0xff, RZ, 0xc0, !PT ;  /* 0x000000ff00ff7812 */ /* 0x000fda000780c0ff */
[----:B---3--:R-:W-:Y:S05]  /*28260*/  @P0 BRA `(.L_x_549) ;  /* 0xfffffd8c00800947 */ /* 0x008fea000383ffff */
[----:B------:R-:W-:Y:S05]  /*28270*/  EXIT ;  /* 0x000000000000794d */ /* 0x000fea0003800000 */
.L_x_3:
[----:B------:R-:W2:Y:S01]  /*28280*/  LDL R18, [R1+0x454] ;  /* 0x0004540001127983 */ /* 0x000ea20000100800 */
[----:B------:R-:W-:-:S03]  /*28290*/  ULDC.64 UR4, c[0x0][0x650] ;  /* 0x0001940000047ab9 */ /* 0x000fc60000000a00 */
[----:B------:R-:W3:Y:S01]  /*282a0*/  LDL R19, [R1+0x450] ;  /* 0x0004500001137983 */ /* 0x000ee20000100800 */
[----:B------:R-:W-:Y:S01]  /*282b0*/  PRMT R0, RZ, 0x7610, R0 ;  /* 0x00007610ff007816 */ /* 0x000fe20000000000 */
[----:B------:R-:W-:Y:S02]  /*282c0*/  IMAD.MOV.U32 R5, RZ, RZ, -0x1 ;  /* 0xffffffffff057424 */ /* 0x000fe400078e00ff */
[----:B------:R-:W-:Y:S02]  /*282d0*/  IMAD.MOV.U32 R4, RZ, RZ, -0x1 ;  /* 0xffffffffff047424 */ /* 0x000fe400078e00ff */
[----:B------:R-:W-:Y:S01]  /*282e0*/  IMAD.MOV.U32 R10, RZ, RZ, -0x1 ;  /* 0xffffffffff0a7424 */ /* 0x000fe200078e00ff */
[----:B--2---:R-:W-:-:S04]  /*282f0*/  ISETP.GE.U32.AND P0, PT, R18, UR4, PT ;  /* 0x0000000412007c0c */ /* 0x004fc8000bf06070 */
[----:B---3--:R-:W-:-:S13]  /*28300*/  ISETP.GE.U32.AND.EX P0, PT, R19, UR5, PT, P0 ;  /* 0x0000000513007c0c */ /* 0x008fda000bf06100 */
[----:B------:R-:W-:Y:S05]  /*28310*/  @P0 BRA `(.L_x_550) ;  /* 0x0000000400600947 */ /* 0x000fea0003800000 */
[----:B------:R-:W0:Y:S01]  /*28320*/  LDC.64 R12, c[0x0][0x628] ;  /* 0x00018a00ff0c7b82 */ /* 0x000e220000000a00 */
[----:B------:R-:W-:Y:S02]  /*28330*/  IMAD.MOV.U32 R8, RZ, RZ, R18 ;  /* 0x000000ffff087224 */ /* 0x000fe400078e0012 */
[----:B------:R-:W-:-:S05]  /*28340*/  IMAD.MOV.U32 R9, RZ, RZ, R19 ;  /* 0x000000ffff097224 */ /* 0x000fca00078e0013 */
[----:B------:R-:W1:Y:S08]  /*28350*/  LDC R14, c[0x0][0x630] ;  /* 0x00018c00ff0e7b82 */ /* 0x000e700000000800 */
[----:B------:R-:W2:Y:S01]  /*28360*/  LDC.64 R16, c[0x0][0x620] ;  /* 0x00018800ff107b82 */ /* 0x000ea20000000a00 */
[----:B0-----:R-:W-:-:S04]  /*28370*/  ISETP.NE.U32.AND P0, PT, R12, RZ, PT ;  /* 0x000000ff0c00720c */ /* 0x001fc80003f05070 */
[----:B------:R-:W-:-:S13]  /*28380*/  ISETP.NE.AND.EX P0, PT, R13, RZ, PT, P0 ;  /* 0x000000ff0d00720c */ /* 0x000fda0003f05300 */
[----:B-12---:R-:W-:Y:S05]  /*28390*/  @!P0 BRA `(.L_x_551) ;  /* 0x0000000000288947 */ /* 0x006fea0003800000 */
[----:B------:R-:W0:Y:S02]  /*283a0*/  LDC R0, c[0x0][0x634] ;  /* 0x00018d00ff007b82 */ /* 0x000e240000000800 */
[----:B0-----:R-:W-:-:S05]  /*283b0*/  IADD3 R9, P0, R18, R0, RZ ;  /* 0x0000000012097210 */ /* 0x001fca0007f1e0ff */
        /* <DEDUP_REMOVED lines=8> */
.L_x_551:
[-CC-:B------:R-:W-:Y:S01]  /*28440*/  SHF.R.U64 R10, R8, R14.reuse, R9.reuse ;  /* 0x0000000e080a7219 */ /* 0x180fe20000001209 */
[----:B------:R-:W0:Y:S01]  /*28450*/  LDC R6, c[0x0][0x618] ;  /* 0x00018600ff067b82 */ /* 0x000e220000000800 */
[----:B------:R-:W-:Y:S01]  /*28460*/  SHF.R.U32.HI R0, RZ, R14, R9 ;  /* 0x0000000eff007219 */ /* 0x000fe20000011609 */
[----:B------:R-:W-:Y:S01]  /*28470*/  ULDC UR4, c[0x0][0x150] ;  /* 0x0000540000047ab9 */ /* 0x000fe20000000800 */
[----:B------:R-:W-:Y:S01]  /*28480*/  IADD3 R3, P0, RZ, -R10, RZ ;  /* 0x8000000aff037210 */ /* 0x000fe20007f1e0ff */
[----:B------:R-:W-:Y:S01]  /*28490*/  IMAD.MOV.U32 R4, RZ, RZ, R18 ;  /* 0x000000ffff047224 */ /* 0x000fe200078e0012 */
[----:B------:R-:W-:Y:S01]  /*284a0*/  I2FP.F32.U32 R8, R2 ;  /* 0x0000000200087245 */ /* 0x000fe20000201000 */
[----:B------:R-:W-:Y:S02]  /*284b0*/  IMAD.MOV.U32 R5, RZ, RZ, R19 ;  /* 0x000000ffff057224 */ /* 0x000fe400078e0013 */
[----:B------:R-:W1:Y:S01]  /*284c0*/  LDC.64 R20, c[0x0][0x640] ;  /* 0x00019000ff147b82 */ /* 0x000e620000000a00 */
[----:B------:R-:W-:-:S02]  /*284d0*/  IMAD.X R7, RZ, RZ, ~R0, P0 ;  /* 0x000000ffff077224 */ /* 0x000fc400000e0e00 */
[----:B------:R-:W-:Y:S01]  /*284e0*/  FMUL R9, R8, UR4 ;  /* 0x0000000408097c20 */ /* 0x000fe20008400000 */
[----:B------:R-:W-:Y:S01]  /*284f0*/  IMAD.WIDE.U32 R4, R3, R16, R4 ;  /* 0x0000001003047225 */ /* 0x000fe200078e0004 */
[----:B------:R-:W-:-:S03]  /*28500*/  ULDC UR4, c[0x0][0x154] ;  /* 0x0000550000047ab9 */ /* 0x000fc60000000800 */
[----:B------:R-:W-:Y:S01]  /*28510*/  IMAD R0, R7, R16, RZ ;  /* 0x0000001007007224 */ /* 0x000fe200078e02ff */
[----:B------:R-:W2:Y:S01]  /*28520*/  LDC R13, c[0x0][0x144] ;  /* 0x00005100ff0d7b82 */ /* 0x000ea20000000800 */
[----:B------:R-:W3:Y:S02]  /*28530*/  F2I.U32.TRUNC.NTZ R9, R9 ;  /* 0x0000000900097305 */ /* 0x000ee4000020f000 */
[----:B------:R-:W-:-:S04]  /*28540*/  IMAD R3, R3, R17, R0 ;  /* 0x0000001103037224 */ /* 0x000fc800078e0200 */
[----:B------:R-:W-:Y:S01]  /*28550*/  IMAD.IADD R3, R5, 0x1, R3 ;  /* 0x0000000105037824 */ /* 0x000fe200078e0203 */
[----:B------:R-:W4:Y:S04]  /*28560*/  LDC R12, c[0x0][0x608] ;  /* 0x00018200ff0c7b82 */ /* 0x000f280000000800 */
[-C--:B0-----:R-:W-:Y:S02]  /*28570*/  SHF.R.U64 R8, R4, R6.reuse, R3 ;  /* 0x0000000604087219 */ /* 0x081fe40000001203 */
[----:B------:R-:W-:Y:S02]  /*28580*/  I2FP.F32.U32 R4, R11 ;  /* 0x0000000b00047245 */ /* 0x000fe40000201000 */
[----:B------:R-:W0:Y:S01]  /*28590*/  LDC R7, c[0x0][0x658] ;  /* 0x00019600ff077b82 */ /* 0x000e220000000800 */
[----:B-1----:R-:W-:Y:S01]  /*285a0*/  ISETP.NE.U32.AND P0, PT, R20, RZ, PT ;  /* 0x000000ff1400720c */ /* 0x002fe20003f05070 */
[----:B---3--:R-:W-:Y:S01]  /*285b0*/  IMAD.MOV R0, RZ, RZ, -R9 ;  /* 0x000000ffff007224 */ /* 0x008fe200078e0a09 */
[----:B------:R-:W-:Y:S01]  /*285c0*/  SHF.R.U32.HI R3, RZ, R6, R3 ;  /* 0x00000006ff037219 */ /* 0x000fe20000011603 */
[----:B------:R-:W-:Y:S01]  /*285d0*/  FMUL R4, R4, UR4 ;  /* 0x0000000404047c20 */ /* 0x000fe20008400000 */
[----:B------:R-:W-:Y:S01]  /*285e0*/  ISETP.NE.AND.EX P0, PT, R21, RZ, PT, P0 ;  /* 0x000000ff1500720c */ /* 0x000fe20003f05300 */
[----:B------:R-:W-:-:S02]  /*285f0*/  IMAD.MOV.U32 R6, RZ, RZ, -0x1 ;  /* 0xffffffffff067424 */ /* 0x000fc400078e00ff */
[----:B------:R-:W1:Y:S01]  /*28600*/  LDC R14, c[0x0][0x148] ;  /* 0x00005200ff0e7b82 */ /* 0x000e620000000800 */
[----:B--2---:R-:W-:Y:S02]  /*28610*/  IMAD R18, R13, R0, R2 ;  /* 0x000000000d127224 */ /* 0x004fe400078e0202 */
[----:B------:R-:W-:-:S05]  /*28620*/  IMAD.MOV.U32 R2, RZ, RZ, 0x1 ;  /* 0x00000001ff027424 */ /* 0x000fca00078e00ff */
[----:B------:R-:W2:Y:S01]  /*28630*/  LDC R16, c[0x0][0x600] ;  /* 0x00018000ff107b82 */ /* 0x000ea20000000800 */
[-CC-:B----4-:R-:W-:Y:S02]  /*28640*/  SHF.R.U64 R13, R8, R12.reuse, R3.reuse ;  /* 0x0000000c080d7219 */ /* 0x190fe40000001203 */
[----:B------:R-:W-:Y:S02]  /*28650*/  SHF.R.U32.HI R0, RZ, R12, R3 ;  /* 0x0000000cff007219 */ /* 0x000fe40000011603 */
[----:B------:R3:W4:Y:S03]  /*28660*/  F2I.U32.TRUNC.NTZ R12, R4 ;  /* 0x00000004000c7305 */ /* 0x000726000020f000 */
[----:B------:R-:W1:Y:S01]  /*28670*/  LDC R17, c[0x0][0x648] ;  /* 0x00019200ff117b82 */ /* 0x000e620000000800 */
[-C--:B0-----:R-:W-:Y:S02]  /*28680*/  SHF.R.U64 R15, R13, R7.reuse, R0 ;  /* 0x000000070d0f7219 */ /* 0x081fe40000001200 */
[----:B------:R-:W-:-:S02]  /*28690*/  SHF.L.U32 R6, R6, R7, RZ ;  /* 0x0000000706067219 */ /* 0x000fc400000006ff */
[-C--:B------:R-:W-:Y:S01]  /*286a0*/  SHF.L.U32 R22, R2, R7.reuse, RZ ;  /* 0x0000000702167219 */ /* 0x080fe200000006ff */
[----:B------:R-:W-:Y:S01]  /*286b0*/  IMAD.MOV.U32 R2, RZ, RZ, R15 ;  /* 0x000000ffff027224 */ /* 0x000fe200078e000f */
[----:B------:R-:W-:Y:S01]  /*286c0*/  SHF.R.U32.HI R3, RZ, R7, R0 ;  /* 0x00000007ff037219 */ /* 0x000fe20000011600 */
[----:B------:R-:W0:Y:S01]  /*286d0*/  LDC R19, c[0x0][0x638] ;  /* 0x00018e00ff137b82 */ /* 0x000e220000000800 */
[----:B------:R-:W-:-:S07]  /*286e0*/  LOP3.LUT R24, RZ, R6, RZ, 0x33, !PT ;  /* 0x00000006ff187212 */ /* 0x000fce00078e33ff */
        /* <DEDUP_REMOVED lines=12> */
.L_x_552:
[----:B-1----:R-:W-:Y:S01]  /*287b0*/  SHF.R.U64 R3, R2, R17, R3 ;  /* 0x0000001102037219 */ /* 0x002fe20000001203 */
[----:B--2---:R-:W-:Y:S01]  /*287c0*/  VIADD R7, R16, 0xffffffff ;  /* 0xffffffff10077836 */ /* 0x004fe20000000000 */
[----:B------:R-:W-:Y:S01]  /*287d0*/  LOP3.LUT R0, R13, R24, RZ, 0xc0, !PT ;  /* 0x000000180d007212 */ /* 0x000fe200078ec0ff */
[----:B------:R-:W-:Y:S02]  /*287e0*/  IMAD.MOV R12, RZ, RZ, -R12 ;  /* 0x000000ffff0c7224 */ /* 0x000fe400078e0a0c */
[----:B------:R-:W-:Y:S02]  /*287f0*/  IMAD.MOV R2, RZ, RZ, -R3 ;  /* 0x000000ffff027224 */ /* 0x000fe400078e0a03 */
[----:B------:R-:W-:Y:S01]  /*28800*/  IMAD R5, R22, R3, R0 ;  /* 0x0000000316057224 */ /* 0x000fe200078e0200 */
[----:B------:R-:W-:Y:S01]  /*28810*/  LOP3.LUT R3, R8, R7, RZ, 0xc0, !PT ;  /* 0x0000000708037212 */ /* 0x000fe200078ec0ff */
[----:B------:R-:W-:Y:S02]  /*28820*/  @P4 IMAD R18, R14, R12, R11 ;  /* 0x0000000c0e124224 */ /* 0x000fe400078e020b */
[----:B0-----:R-:W-:-:S02]  /*28830*/  IMAD R0, R2, R19, R15 ;  /* 0x0000001302007224 */ /* 0x001fc400078e020f */
[----:B------:R-:W-:Y:S02]  /*28840*/  IMAD.MOV.U32 R4, RZ, RZ, 0x1 ;  /* 0x00000001ff047424 */ /* 0x000fe400078e00ff */
[----:B------:R-:W-:Y:S02]  /*28850*/  IMAD R5, R5, R23, R18 ;  /* 0x0000001705057224 */ /* 0x000fe400078e0212 */
[----:B------:R-:W-:Y:S01]  /*28860*/  IMAD R2, R0, R16, R3 ;  /* 0x0000001000027224 */ /* 0x000fe200078e0203 */
[----:B------:R-:W-:-:S04]  /*28870*/  PRMT R0, R4, 0x7610, R0 ;  /* 0x0000761004007816 */ /* 0x000fc80000000000 */
[----:B------:R-:W-:Y:S02]  /*28880*/  SEL R4, R2, R5, !P4 ;  /* 0x0000000502047207 */ /* 0x000fe40006000000 */
[----:B------:R-:W-:-:S07]  /*28890*/  SEL R5, R5, R2, !P4 ;  /* 0x0000000205057207 */ /* 0x000fce0006000000 */
.L_x_550:
[----:B------:R-:W-:-:S08]  /*288a0*/  NOP ;  /* 0x0000000000007918 */ /* 0x000fd00000000000 */
[----:B------:R-:W0:-:S00]  /*288b0*/  USETMAXREG.DEALLOC.CTAPOOL 0x18 ;  /* 0x00000018000079c8 */ /* 0x000e0000080e0500 */
[----:B------:R-:W-:-:S13]  /*288c0*/  ISETP.NE.AND P0, PT, RZ, UR8, PT ;  /* 0x00000008ff007c0c */ /* 0x000fda000bf05270 */
[----:B------:R-:W-:Y:S05]  /*288d0*/  @P0 EXIT ;  /* 0x000000000000094d */ /* 0x000fea0003800000 */
[----:B0-----:R-:W-:Y:S01]  /*288e0*/  LOP3.LUT P0, RZ, R0, 0xff, RZ, 0xc0, !PT ;  /* 0x000000ff00ff7812 */ /* 0x001fe2000780c0ff */
[----:B------:R-:W-:Y:S02]  /*288f0*/  IMAD.MOV.U32 R6, RZ, RZ, 0x1 ;  /* 0x00000001ff067424 */ /* 0x000fe400078e00ff */
[----:B------:R-:W-:-:S10]  /*28900*/  IMAD.MOV.U32 R7, RZ, RZ, RZ ;  /* 0x000000ffff077224 */ /* 0x000fd400078e00ff */
[----:B------:R-:W-:Y:S05]  /*28910*/  @!P0 BRA `(.L_x_553) ;  /* 0x0000000c00408947 */ /* 0x000fea0003800000 */
[----:B------:R-:W0:Y:S01]  /*28920*/  LDC R0, c[0x0][0x28c] ;  /* 0x0000a300ff007b82 */ /* 0x000e220000000800 */
[----:B------:R-:W1:Y:S01]  /*28930*/  S2R R2, SR_TID.X ;  /* 0x0000000000027919 */ /* 0x000e620000002100 */
[----:B------:R-:W-:Y:S01]  /*28940*/  ULDC UR5, c[0x0][0x658] ;  /* 0x0001960000057ab9 */ /* 0x000fe20000000800 */
[----:B------:R-:W-:Y:S01]  /*28950*/  UMOV UR7, 0xffffffff ;  /* 0xffffffff00077882 */ /* 0x000fe20000000000 */
[----:B------:R-:W-:Y:S01]  /*28960*/  ULDC UR6, c[0x0][0xc] ;  /* 0x0000030000067ab9 */ /* 0x000fe20000000800 */
[----:B------:R-:W-:Y:S01]  /*28970*/  USHF.L.U32 UR8, UR7, UR5, URZ ;  /* 0x0000000507087299 */ /* 0x000fe2000800063f */
[----:B------:R-:W-:Y:S01]  /*28980*/  BSSY B0, `(.L_x_553) ;  /* 0x00000c9000007945 */ /* 0x000fe20003800000 */
[----:B------:R-:W-:Y:S01]  /*28990*/  UMOV UR9, 0x1 ;  /* 0x0000000100097882 */ /* 0x000fe20000000000 */
[----:B------:R-:W-:Y:S01]  /*289a0*/  ULDC UR7, c[0x0][0x10] ;  /* 0x0000040000077ab9 */ /* 0x000fe20000000800 */
[----:B------:R-:W-:Y:S01]  /*289b0*/  USHF.L.U32 UR18, UR9, UR5, URZ ;  /* 0x0000000509127299 */ /* 0x000fe2000800063f */
[----:B------:R-:W-:Y:S01]  /*289c0*/  IMAD.MOV.U32 R9, RZ, RZ, 0x1 ;  /* 0x00000001ff097424 */ /* 0x000fe200078e00ff */
[----:B------:R-:W-:Y:S01]  /*289d0*/  UIMAD.WIDE.U32 UR6, UR6, UR7, URZ ;  /* 0x00000007060672a5 */ /* 0x000fe2000f8e003f */
[----:B------:R-:W-:Y:S01]  /*289e0*/  IMAD.MOV.U32 R6, RZ, RZ, 0x1 ;  /* 0x00000001ff067424 */ /* 0x000fe200078e00ff */
[----:B------:R-:W-:Y:S01]  /*289f0*/  ULDC UR5, c[0x0][0x14] ;  /* 0x0000050000057ab9 */ /* 0x000fe20000000800 */
[----:B------:R-:W-:Y:S01]  /*28a00*/  IMAD.MOV.U32 R7, RZ, RZ, RZ ;  /* 0x000000ffff077224 */ /* 0x000fe200078e00ff */
[----:B------:R-:W-:-:S02]  /*28a10*/  UIMAD.WIDE.U32 UR20, UR6, UR5, URZ ;  /* 0x00000005061472a5 */ /* 0x000fc4000f8e003f */
[----:B------:R-:W-:Y:S01]  /*28a20*/  UIMAD UR16, UR7, UR5, URZ ;  /* 0x00000005071072a4 */ /* 0x000fe2000f8e023f */
[----:B------:R-:W-:Y:S01]  /*28a30*/  ULDC UR4, c[0x0][0x600] ;  /* 0x0001800000047ab9 */ /* 0x000fe20000000800 */
[----:B------:R-:W-:Y:S02]  /*28a40*/  ULOP3.LUT UR24, UR13, 0x2, URZ, 0xfc, !UPT ;  /* 0x000000020d187892 */ /* 0x000fe4000f8efc3f */
[----:B------:R-:W-:Y:S01]  /*28a50*/  UIADD3 UR4, UR4, -0x1, URZ ;  /* 0xffffffff04047890 */ /* 0x000fe2000fffe03f */
[----:B0-----:R-:W-:Y:S01]  /*28a60*/  VIADD R0, R0, 0x7f ;  /* 0x0000007f00007836 */ /* 0x001fe20000000000 */
[----:B------:R-:W-:Y:S02]  /*28a70*/  ULOP3.LUT UR17, URZ, UR8, URZ, 0x33, !UPT ;  /* 0x000000083f117292 */ /* 0x000fe4000f8e333f */
[----:B------:R-:W-:Y:S02]  /*28a80*/  UIADD3 UR16, UR21, UR16, URZ ;  /* 0x0000001015107290 */ /* 0x000fe4000fffe03f */
[----:B------:R-:W-:Y:S01]  /*28a90*/  SHF.R.S32.HI R3, RZ, 0x1f, R0 ;  /* 0x0000001fff037819 */ /* 0x000fe20000011400 */
[----:B------:R-:W-:-:S03]  /*28aa0*/  ULDC.64 UR22, c[0x0][0x198] ;  /* 0x0000660000167ab9 */ /* 0x000fc60000000a00 */
[----:B------:R-:W-:Y:S02]  /*28ab0*/  LEA.HI R0, R3, R0, RZ, 0x7 ;  /* 0x0000000003007211 */ /* 0x000fe400078f38ff */
[C---:B-1----:R-:W-:Y:S02]  /*28ac0*/  LOP3.LUT P2, RZ, R2.reuse, 0x7f, RZ, 0xc0, !PT ;  /* 0x0000007f02ff7812 */ /* 0x042fe4000784c0ff */
[----:B------:R-:W-:Y:S02]  /*28ad0*/  SHF.R.S32.HI R0, RZ, 0x7, R0 ;  /* 0x00000007ff007819 */ /* 0x000fe40000011400 */
[----:B------:R-:W-:-:S03]  /*28ae0*/  LOP3.LUT P0, RZ, R2, 0x1f, RZ, 0xc0, !PT ;  /* 0x0000001f02ff7812 */ /* 0x000fc6000780c0ff */
[----:B------:R-:W-:Y:S01]  /*28af0*/  VIADD R14, R0, 0x1 ;  /* 0x00000001000e7836 */ /* 0x000fe20000000000 */
[----:B------:R-:W-:-:S13]  /*28b00*/  PLOP3.LUT P0, PT, P0, P2, PT, 0x8a, 0x0 ;  /* 0x000000000000781c */ /* 0x000fda0000705172 */
.L_x_565:
[----:B------:R-:W-:-:S03]  /*28b10*/  UMOV UR5, 0xffffffff ;  /* 0xffffffff00057882 */ /* 0x000fc60000000000 */
[----:B------:R-:W-:Y:S05]  /*28b20*/  BRA.DIV UR5, `(.L_x_554) ;  /* 0x0000001205007947 */ /* 0x000fea000b800000 */
[----:B------:R-:W-:-:S13]  /*28b30*/  ELECT P1, URZ, PT ;  /* 0x00000000003f782f */ /* 0x000fda0003820000 */
.L_x_578:
[----:B------:R-:W0:Y:S01]  /*28b40*/  LDC R2, c[0x0][0x28c] ;  /* 0x0000a300ff027b82 */ /* 0x000e220000000800 */
[----:B------:R-:W-:Y:S01]  /*28b50*/  BSSY B1, `(.L_x_555) ;  /* 0x0000035000017945 */ /* 0x000fe20003800000 */
[----:B0-----:R-:W-:-:S13]  /*28b60*/  ISETP.LT.OR P1, PT, R2, 0x1, !P1 ;  /* 0x000000010200780c */ /* 0x001fda0004f21670 */
[----:B------:R-:W-:Y:S05]  /*28b70*/  @P1 BRA `(.L_x_556) ;  /* 0x0000000000c81947 */ /* 0x000fea0003800000 */
[----:B------:R-:W-:Y:S02]  /*28b80*/  IMAD.SHL.U32 R4, R4, 0x100, RZ ;  /* 0x0000010004047824 */ /* 0x000fe400078e00ff */
[----:B------:R-:W-:Y:S02]  /*28b90*/  IMAD.SHL.U32 R5, R5, 0x100, RZ ;  /* 0x0000010005057824 */ /* 0x000fe400078e00ff */
[----:B------:R-:W-:Y:S02]  /*28ba0*/  IMAD.MOV.U32 R13, RZ, RZ, RZ ;  /* 0x000000ffff0d7224 */ /* 0x000fe400078e00ff */
[----:B------:R-:W-:Y:S02]  /*28bb0*/  IMAD.MOV.U32 R3, RZ, RZ, R14 ;  /* 0x000000ffff037224 */ /* 0x000fe400078e000e */
[----:B------:R-:W-:Y:S02]  /*28bc0*/  IMAD.MOV.U32 R2, RZ, RZ, R6 ;  /* 0x000000ffff027224 */ /* 0x000fe400078e0006 */
[----:B------:R-:W-:-:S07]  /*28bd0*/  IMAD.MOV.U32 R8, RZ, RZ, R7 ;  /* 0x000000ffff087224 */ /* 0x000fce00078e0007 */
.L_x_560:
[----:B------:R-:W0:Y:S01]  /*28be0*/  S2R R12, SR_CgaCtaId ;  /* 0x00000000000c7919 */ /* 0x000e220000008800 */
[----:B------:R-:W-:-:S04]  /*28bf0*/  MOV R11, 0x400 ;  /* 0x00000400000b7802 */ /* 0x000fc80000000f00 */
[----:B0-----:R-:W-:Y:S02]  /*28c00*/  LEA R15, R12, R11, 0x18 ;  /* 0x0000000b0c0f7211 */ /* 0x001fe400078ec0ff */
[----:B------:R-:W-:Y:S01]  /*28c10*/  SHF.L.U32 R11, R2, 0x1f, RZ ;  /* 0x0000001f020b7819 */ /* 0x000fe200000006ff */
[----:B------:R-:W0:Y:S02]  /*28c20*/  @!P2 LDC R12, c[0x0][0x500] ;  /* 0x00014000ff0cab82 */ /* 0x000e240000000800 */
[----:B------:R-:W-:-:S04]  /*28c30*/  IMAD R16, R8, 0x8, R15 ;  /* 0x0000000808107824 */ /* 0x000fc800078e020f */
[----:B------:R-:W1:Y:S02]  /*28c40*/  SYNCS.PHASECHK.TRANS64.TRYWAIT P1, [R16+URZ+0x30], R11 ;  /* 0x0000300b100075a7 */ /* 0x000e64000802017f */
[----:B-1----:R-:W-:Y:S05]  /*28c50*/  @!P1 BRA `(.L_x_557) ;  /* 0x0000000c00d49947 */ /* 0x002fea0003800000 */
.L_x_579:
[----:B------:R-:W-:Y:S01]  /*28c60*/  UPRMT UR5, UR24, 0x9910, URZ ;  /* 0x0000991018057896 */ /* 0x000fe2000800003f */
[----:B0-----:R0:W-:Y:S03]  /*28c70*/  @!P2 SYNCS.ARRIVE.TRANS64 RZ, [R16+URZ], R12 ;  /* 0x0000000c10ffa9a7 */ /* 0x0011e6000800003f */
[----:B------:R-:W-:-:S06]  /*28c80*/  UISETP.NE.AND UP0, UPT, UR5, 0x2, UPT ;  /* 0x000000020500788c */ /* 0x000fcc000bf05270 */
[----:B------:R-:W-:-:S13]  /*28c90*/  PLOP3.LUT P1, PT, PT, PT, UP0, 0x80, 0x0 ;  /* 0x000000000000781c */ /* 0x000fda0003f2f008 */
[----:B0-----:R-:W-:Y:S05]  /*28ca0*/  @P1 BRA `(.L_x_558) ;  /* 0x0000000000041947 */ /* 0x001fea0003800000 */
[----:B------:R-:W-:Y:S01]  /*28cb0*/  BPT.TRAP 0x1 ;  /* 0x000000040000795c */ /* 0x000fe20000300000 */
.L_x_558:
[----:B------:R-:W-:Y:S05]  /*28cc0*/  @P0 BRA `(.L_x_559) ;  /* 0x0000000000040947 */ /* 0x000fea0003800000 */
[----:B------:R-:W-:Y:S01]  /*28cd0*/  BPT.TRAP 0x1 ;  /* 0x000000040000795c */ /* 0x000fe20000300000 */
.L_x_559:
[----:B------:R-:W-:Y:S01]  /*28ce0*/  IMAD R15, R8, 0x8000, R15 ;  /* 0x00008000080f7824 */ /* 0x000fe200078e020f */
[----:B------:R-:W-:Y:S01]  /*28cf0*/  R2UR UR9, R16 ;  /* 0x00000000100972ca */ /* 0x000fe200000e0000 */
[----:B------:R-:W-:Y:S01]  /*28d00*/  VIADD R3, R3, 0xffffffff ;  /* 0xffffffff03037836 */ /* 0x000fe20000000000 */
[----:B------:R-:W-:Y:S01]  /*28d10*/  UIADD3 UR6, UP0, UR22, 0xf0, URZ ;  /* 0x000000f016067890 */ /* 0x000fe2000ff1e03f */
[----:B------:R-:W-:Y:S01]  /*28d20*/  R2UR UR11, R5 ;  /* 0x00000000050b72ca */ /* 0x000fe200000e0000 */
[----:B------:R-:W-:Y:S01]  /*28d30*/  UIADD3 UR26, UP1, UR22, 0x1f0, URZ ;  /* 0x000001f0161a7890 */ /* 0x000fe2000ff3e03f */
[----:B------:R-:W-:Y:S01]  /*28d40*/  R2UR UR5, R15 ;  /* 0x000000000f0572ca */ /* 0x000fe200000e0000 */
[----:B------:R-:W-:Y:S01]  /*28d50*/  UIADD3.X UR7, URZ, UR23, URZ, UP0, !UPT ;  /* 0x000000173f077290 */ /* 0x000fe200087fe43f */
[----:B------:R-:W-:Y:S01]  /*28d60*/  R2UR UR10, R13 ;  /* 0x000000000d0a72ca */ /* 0x000fe200000e0000 */
[----:B------:R-:W-:Y:S01]  /*28d70*/  VIADD R8, R8, 0x1 ;  /* 0x0000000108087836 */ /* 0x000fe20000000000 */
[----:B------:R-:W-:Y:S01]  /*28d80*/  R2UR UR12, R10 ;  /* 0x000000000a0c72ca */ /* 0x000fe200000e0000 */
[----:B------:R-:W-:Y:S01]  /*28d90*/  UIADD3.X UR27, URZ, UR23, URZ, UP1, !UPT ;  /* 0x000000173f1b7290 */ /* 0x000fe20008ffe43f */
[----:B------:R-:W-:Y:S01]  /*28da0*/  R2UR UR19, R4 ;  /* 0x00000000041372ca */ /* 0x000fe200000e0000 */
[----:B------:R-:W-:Y:S01]  /*28db0*/  UMOV UR14, 0x0 ;  /* 0x00000000000e7882 */ /* 0x000fe20000000000 */
[----:B------:R-:W-:Y:S01]  /*28dc0*/  ISETP.GT.AND P3, PT, R3, 0x1, PT ;  /* 0x000000010300780c */ /* 0x000fe20003f64270 */
[----:B------:R-:W-:Y:S01]  /*28dd0*/  UMOV UR15, 0x10000000 ;  /* 0x10000000000f7882 */ /* 0x000fe20000000000 */
[----:B------:R-:W-:Y:S01]  /*28de0*/  ISETP.NE.AND P1, PT, R8, 0x6, PT ;  /* 0x000000060800780c */ /* 0x000fe20003f25270 */
[----:B------:R-:W-:-:S02]  /*28df0*/  VIADD R13, R13, 0x80 ;  /* 0x000000800d0d7836 */ /* 0x000fc40000000000 */
[----:B------:R-:W-:Y:S01]  /*28e00*/  UIADD3 UR8, UR5, 0x180, URZ ;  /* 0x0000018005087890 */ /* 0x000fe2000fffe03f */
[----:B-1----:R-:W-:Y:S01]  /*28e10*/  SEL R11, RZ, 0x1, P1 ;  /* 0x00000001ff0b7807 */ /* 0x002fe20000800000 */
[----:B------:R-:W-:Y:S01]  /*28e20*/  UIADD3 UR5, UR5, 0x30180, URZ ;  /* 0x0003018005057890 */ /* 0x000fe2000fffe03f */
[----:B------:R-:W-:Y:S02]  /*28e30*/  SEL R8, R8, RZ, P1 ;  /* 0x000000ff08087207 */ /* 0x000fe40000800000 */
[----:B------:R-:W-:-:S04]  /*28e40*/  LOP3.LUT R2, R2, R11, RZ, 0x3c, !PT ;  /* 0x0000000b02027212 */ /* 0x000fc800078e3cff */
[----:B------:R0:W-:Y:S02]  /*28e50*/  UTMALDG.3D [UR8], [UR6], desc[UR14] ;  /* 0x00000e08060075b4 */ /* 0x0001e40008011000 */
[----:B0-----:R-:W-:Y:S01]  /*28e60*/  UMOV UR8, UR5 ;  /* 0x0000000500087c82 */ /* 0x001fe20008000000 */
[----:B------:R-:W-:Y:S02]  /*28e70*/  UMOV UR11, UR19 ;  /* 0x00000013000b7c82 */ /* 0x000fe40008000000 */
[----:B------:R0:W-:Y:S02]  /*28e80*/  UTMALDG.3D [UR8], [UR26], desc[UR14] ;  /* 0x00000e081a0075b4 */ /* 0x0001e40008011000 */
[----:B0-----:R-:W-:Y:S05]  /*28e90*/  @P3 BRA `(.L_x_560) ;  /* 0xfffffffc00503947 */ /* 0x001fea000383ffff */
.L_x_556:
[----:B------:R-:W-:Y:S05]  /*28ea0*/  BSYNC B1 ;  /* 0x0000000000017941 */ /* 0x000fea0003800000 */
.L_x_555:
[----:B------:R-:W2:Y:S01]  /*28eb0*/  LDL.LU R16, [R1+0x450] ;  /* 0x0004500001107983 */ /* 0x000ea20000300800 */
[----:B------:R-:W-:Y:S01]  /*28ec0*/  LOP3.LUT P1, RZ, R9, 0xff, RZ, 0xc0, !PT ;  /* 0x000000ff09ff7812 */ /* 0x000fe2000782c0ff */
[C---:B------:R-:W-:Y:S01]  /*28ed0*/  IMAD.IADD R4, R0.reuse, 0x1, R7 ;  /* 0x0000000100047824 */ /* 0x040fe200078e0207 */
[----:B------:R-:W-:Y:S01]  /*28ee0*/  ULDC.64 UR6, c[0x0][0x650] ;  /* 0x0001940000067ab9 */ /* 0x000fe20000000a00 */
[----:B------:R-:W3:Y:S01]  /*28ef0*/  LDL.LU R15, [R1+0x454] ;  /* 0x00045400010f7983 */ /* 0x000ee20000300800 */
[----:B------:R-:W-:Y:S01]  /*28f00*/  ISETP.GE.U32.AND P3, PT, R0, 0x6, PT ;  /* 0x000000060000780c */ /* 0x000fe20003f66070 */
[----:B------:R-:W-:Y:S01]  /*28f10*/  BSSY B1, `(.L_x_561) ;  /* 0x000006d000017945 */ /* 0x000fe20003800000 */
[----:B------:R-:W-:Y:S01]  /*28f20*/  IMAD.MOV.U32 R10, RZ, RZ, -0x1 ;  /* 0xffffffffff0a7424 */ /* 0x000fe200078e00ff */
[----:B------:R-:W-:-:S06]  /*28f30*/  PRMT R9, RZ, 0x7610, R9 ;  /* 0x00007610ff097816 */ /* 0x000fcc0000000009 */
[----:B------:R-:W0:Y:S01]  /*28f40*/  @P1 S2R R3, SR_CgaCtaId ;  /* 0x0000000000031919 */ /* 0x000e220000008800 */
[----:B------:R-:W-:-:S04]  /*28f50*/  @P1 MOV R2, 0x400 ;  /* 0x0000040000021802 */ /* 0x000fc80000000f00 */
[----:B0-----:R-:W-:-:S04]  /*28f60*/  @P1 LEA R2, R3, R2, 0x18 ;  /* 0x0000000203021211 */ /* 0x001fc800078ec0ff */
[----:B------:R0:W-:Y:S01]  /*28f70*/  @P1 SYNCS.ARRIVE.TRANS64.A1T0 RZ, [R2+URZ+0x78], RZ ;  /* 0x000078ff02ff19a7 */ /* 0x0001e2000810003f */
[----:B------:R-:W-:-:S04]  /*28f80*/  ISETP.GT.U32.AND P1, PT, R4, 0x5, PT ;  /* 0x000000050400780c */ /* 0x000fc80003f24070 */
[----:B------:R-:W-:Y:S01]  /*28f90*/  ISETP.LT.U32.AND P1, PT, R0, 0x6, P1 ;  /* 0x000000060000780c */ /* 0x000fe20000f21070 */
[----:B0-----:R-:W-:-:S05]  /*28fa0*/  IMAD.WIDE.U32 R2, R4, -0x55555555, RZ ;  /* 0xaaaaaaab04027825 */ /* 0x001fca00078e00ff */
[----:B------:R-:W-:Y:S02]  /*28fb0*/  SHF.R.U32.HI R5, RZ, 0x2, R3 ;  /* 0x00000002ff057819 */ /* 0x000fe40000011603 */
[----:B------:R-:W-:Y:S02]  /*28fc0*/  SEL R3, RZ, 0x1, !P1 ;  /* 0x00000001ff037807 */ /* 0x000fe40004800000 */
[----:B------:R-:W-:Y:S01]  /*28fd0*/  PRMT R2, RZ, 0x7610, R2 ;  /* 0x00007610ff027816 */ /* 0x000fe20000000002 */
[----:B------:R-:W-:Y:S01]  /*28fe0*/  IMAD R7, R5, -0x6, R4 ;  /* 0xfffffffa05077824 */ /* 0x000fe200078e0204 */
[----:B------:R-:W-:Y:S01]  /*28ff0*/  LOP3.LUT R6, R6, R3, RZ, 0x3c, !PT ;  /* 0x0000000306067212 */ /* 0x000fe200078e3cff */
[----:B------:R-:W-:-:S03]  /*29000*/  IMAD.MOV.U32 R4, RZ, RZ, -0x1 ;  /* 0xffffffffff047424 */ /* 0x000fc600078e00ff */
[----:B------:R-:W-:Y:S01]  /*29010*/  @P3 LOP3.LUT R6, R6, 0x1, R5, 0x78, !PT ;  /* 0x0000000106063812 */ /* 0x000fe200078e7805 */
[----:B------:R-:W-:Y:S01]  /*29020*/  IMAD.MOV.U32 R5, RZ, RZ, -0x1 ;  /* 0xffffffffff057424 */ /* 0x000fe200078e00ff */
[----:B---3--:R-:W-:-:S04]  /*29030*/  IADD3 R15, P1, R15, UR20, RZ ;  /* 0x000000140f0f7c10 */ /* 0x008fc8000ff3e0ff */
[----:B--2---:R-:W-:Y:S01]  /*29040*/  IADD3.X R16, R16, UR16, RZ, P1, !PT ;  /* 0x0000001010107c10 */ /* 0x004fe20008ffe4ff */
[----:B------:R0:W-:Y:S01]  /*29050*/  STL [R1+0x454], R15 ;  /* 0x0004540f01007387 */ /* 0x0001e20000100800 */
[----:B------:R-:W-:-:S03]  /*29060*/  ISETP.GE.U32.AND P1, PT, R15, UR6, PT ;  /* 0x000000060f007c0c */ /* 0x000fc6000bf26070 */
[----:B------:R0:W-:Y:S01]  /*29070*/  STL [R1+0x450], R16 ;  /* 0x0004501001007387 */ /* 0x0001e20000100800 */
[----:B------:R-:W-:-:S13]  /*29080*/  ISETP.GE.U32.AND.EX P1, PT, R16, UR7, PT, P1 ;  /* 0x0000000710007c0c */ /* 0x000fda000bf26110 */
[----:B0-----:R-:W-:Y:S05]  /*29090*/  @P1 BRA `(.L_x_562) ;  /* 0x0000000400501947 */ /* 0x001fea0003800000 */
[----:B------:R-:W0:Y:S01]  /*290a0*/  S2R R8, SR_CTAID.X ;  /* 0x0000000000087919 */ /* 0x000e220000002500 */
[----:B------:R-:W-:Y:S01]  /*290b0*/  ULDC UR5, c[0x0][0x150] ;  /* 0x0000540000057ab9 */ /* 0x000fe20000000800 */
[----:B------:R-:W1:Y:S01]  /*290c0*/  LDC R3, c[0x0][0x144] ;  /* 0x00005100ff037b82 */ /* 0x000e620000000800 */
[----:B------:R-:W-:Y:S01]  /*290d0*/  ULDC.64 UR6, c[0x0][0x628] ;  /* 0x00018a0000067ab9 */ /* 0x000fe20000000a00 */
[----:B------:R-:W2:Y:S01]  /*290e0*/  S2R R5, SR_CTAID.Y ;  /* 0x0000000000057919 */ /* 0x000ea20000002600 */
[----:B------:R-:W-:Y:S01]  /*290f0*/  ISETP.NE.U32.AND P1, PT, RZ, UR6, PT ;  /* 0x00000006ff007c0c */ /* 0x000fe2000bf25070 */
[----:B------:R-:W-:-:S03]  /*29100*/  ULDC UR8, c[0x0][0x630] ;  /* 0x00018c0000087ab9 */ /* 0x000fc60000000800 */
[----:B------:R-:W-:Y:S01]  /*29110*/  ISETP.NE.AND.EX P1, PT, RZ, UR7, PT, P1 ;  /* 0x00000007ff007c0c */ /* 0x000fe2000bf25310 */
[----:B------:R-:W3:Y:S01]  /*29120*/  LDC R12, c[0x0][0x148] ;  /* 0x00005200ff0c7b82 */ /* 0x000ee20000000800 */
[----:B0-----:R-:W-:Y:S02]  /*29130*/  I2FP.F32.U32 R2, R8 ;  /* 0x0000000800027245 */ /* 0x001fe40000201000 */
[----:B--2---:R-:W-:-:S03]  /*29140*/  I2FP.F32.U32 R4, R5 ;  /* 0x0000000500047245 */ /* 0x004fc60000201000 */
[----:B------:R-:W-:Y:S01]  /*29150*/  FMUL R2, R2, UR5 ;  /* 0x0000000502027c20 */ /* 0x000fe20008400000 */
[----:B------:R-:W-:Y:S02]  /*29160*/  ULDC UR5, c[0x0][0x154] ;  /* 0x0000550000057ab9 */ /* 0x000fe40000000800 */
[----:B------:R-:W-:-:S03]  /*29170*/  FMUL R10, R4, UR5 ;  /* 0x00000005040a7c20 */ /* 0x000fc60008400000 */
[----:B------:R-:W0:Y:S08]  /*29180*/  F2I.U32.TRUNC.NTZ R2, R2 ;  /* 0x0000000200027305 */ /* 0x000e30000020f000 */
[----:B------:R-:W2:Y:S01]  /*29190*/  F2I.U32.TRUNC.NTZ R10, R10 ;  /* 0x0000000a000a7305 */ /* 0x000ea2000020f000 */
[----:B0-----:R-:W-:Y:S02]  /*291a0*/  IMAD.MOV R4, RZ, RZ, -R2 ;  /* 0x000000ffff047224 */ /* 0x001fe400078e0a02 */
[----:B------:R-:W-:-:S02]  /*291b0*/  IMAD.MOV.U32 R2, RZ, RZ, R15 ;  /* 0x000000ffff027224 */ /* 0x000fc400078e000f */
[----:B-1----:R-:W-:Y:S02]  /*291c0*/  IMAD R8, R3, R4, R8 ;  /* 0x0000000403087224 */ /* 0x002fe400078e0208 */
[----:B--2---:R-:W-:-:S04]  /*291d0*/  IMAD.MOV R3, RZ, RZ, -R10 ;  /* 0x000000ffff037224 */ /* 0x004fc800078e0a0a */
[----:B---3--:R-:W-:Y:S02]  /*291e0*/  @P4 IMAD R8, R12, R3, R5 ;  /* 0x000000030c084224 */ /* 0x008fe400078e0205 */
[----:B------:R-:W-:Y:S01]  /*291f0*/  IMAD.MOV.U32 R3, RZ, RZ, R16 ;  /* 0x000000ffff037224 */ /* 0x000fe200078e0010 */
[----:B------:R-:W-:Y:S06]  /*29200*/  @!P1 BRA `(.L_x_563) ;  /* 0x0000000000289947 */ /* 0x000fec0003800000 */
[----:B------:R-:W-:Y:S02]  /*29210*/  ULDC UR5, c[0x0][0x634] ;  /* 0x00018d0000057ab9 */ /* 0x000fe40000000800 */
[----:B------:R-:W-:-:S05]  /*29220*/  IADD3 R3, P1, R15, UR5, RZ ;  /* 0x000000050f037c10 */ /* 0x000fca000ff3e0ff */
[----:B------:R-:W-:-:S04]  /*29230*/  IMAD.X R11, RZ, RZ, R16, P1 ;  /* 0x000000ffff0b7224 */ /* 0x000fc800008e0610 */
[----:B------:R-:W-:-:S04]  /*29240*/  IMAD.WIDE.U32 R4, R11, UR6, RZ ;  /* 0x000000060b047c25 */ /* 0x000fc8000f8e00ff */
[----:B------:R-:W-:-:S04]  /*29250*/  IMAD.WIDE.U32 R4, P1, R3, UR7, R4 ;  /* 0x0000000703047c25 */ /* 0x000fc8000f820004 */
[----:B------:R-:W-:-:S04]  /*29260*/  IMAD.WIDE.U32 R2, R3, UR6, RZ ;  /* 0x0000000603027c25 */ /* 0x000fc8000f8e00ff */
[----:B------:R-:W-:Y:S01]  /*29270*/  IMAD.MOV.U32 R2, RZ, RZ, R5 ;  /* 0x000000ffff027224 */ /* 0x000fe200078e0005 */
[----:B------:R-:W-:Y:S01]  /*29280*/  IADD3 RZ, P3, R3, R4, RZ ;  /* 0x0000000403ff7210 */ /* 0x000fe20007f7e0ff */
[----:B------:R-:W-:-:S04]  /*29290*/  IMAD.X R3, RZ, RZ, RZ, P1 ;  /* 0x000000ffff037224 */ /* 0x000fc800008e06ff */
[----:B------:R-:W-:-:S08]  /*292a0*/  IMAD.WIDE.U32.X R2, R11, UR7, R2, P3 ;  /* 0x000000070b027c25 */ /* 0x000fd000098e0402 */
.L_x_563:
[--C-:B------:R-:W-:Y:S01]  /*292b0*/  SHF.R.U64 R10, R2, UR8, R3.reuse ;  /* 0x00000008020a7c19 */ /* 0x100fe20008001203 */
[----:B------:R-:W-:Y:S01]  /*292c0*/  ULDC.64 UR6, c[0x0][0x620] ;  /* 0x0001880000067ab9 */ /* 0x000fe20000000a00 */
[----:B------:R-:W-:Y:S01]  /*292d0*/  SHF.R.U32.HI R2, RZ, UR8, R3 ;  /* 0x00000008ff027c19 */ /* 0x000fe20008011603 */
[----:B------:R-:W-:Y:S01]  /*292e0*/  IMAD.MOV.U32 R3, RZ, RZ, R16 ;  /* 0x000000ffff037224 */ /* 0x000fe200078e0010 */
[----:B------:R-:W-:Y:S01]  /*292f0*/  IADD3 R11, P1, RZ, -R10, RZ ;  /* 0x8000000aff0b7210 */ /* 0x000fe20007f3e0ff */
[----:B------:R-:W-:-:S04]  /*29300*/  ULDC UR5, c[0x0][0x618] ;  /* 0x0001860000057ab9 */ /* 0x000fc80000000800 */
[----:B------:R-:W-:-:S04]  /*29310*/  IMAD.X R2, RZ, RZ, ~R2, P1 ;  /* 0x000000ffff027224 */ /* 0x000fc800008e0e02 */
[----:B------:R-:W-:-:S04]  /*29320*/  IMAD R2, R2, UR6, RZ ;  /* 0x0000000602027c24 */ /* 0x000fc8000f8e02ff */
[----:B------:R-:W-:Y:S02]  /*29330*/  IMAD R5, R11, UR7, R2 ;  /* 0x000000070b057c24 */ /* 0x000fe4000f8e0202 */
[----:B------:R-:W-:-:S04]  /*29340*/  IMAD.MOV.U32 R2, RZ, RZ, R15 ;  /* 0x000000ffff027224 */ /* 0x000fc800078e000f */
[----:B------:R-:W-:Y:S01]  /*29350*/  IMAD.WIDE.U32 R2, R11, UR6, R2 ;  /* 0x000000060b027c25 */ /* 0x000fe2000f8e0002 */
[----:B------:R-:W-:Y:S02]  /*29360*/  ULDC.64 UR6, c[0x0][0x640] ;  /* 0x0001900000067ab9 */ /* 0x000fe40000000a00 */
[----:B------:R-:W-:Y:S01]  /*29370*/  ISETP.NE.U32.AND P1, PT, RZ, UR6, PT ;  /* 0x00000006ff007c0c */ /* 0x000fe2000bf25070 */
[----:B------:R-:W-:-:S03]  /*29380*/  IMAD.IADD R3, R3, 0x1, R5 ;  /* 0x0000000103037824 */ /* 0x000fc600078e0205 */
[----:B------:R-:W-:Y:S02]  /*29390*/  ISETP.NE.AND.EX P1, PT, RZ, UR7, PT, P1 ;  /* 0x00000007ff007c0c */ /* 0x000fe4000bf25310 */
[--C-:B------:R-:W-:Y:S02]  /*293a0*/  SHF.R.U64 R11, R2, UR5, R3.reuse ;  /* 0x00000005020b7c19 */ /* 0x100fe40008001203 */
[----:B------:R-:W-:Y:S01]  /*293b0*/  SHF.R.U32.HI R2, RZ, UR5, R3 ;  /* 0x00000005ff027c19 */ /* 0x000fe20008011603 */
[----:B------:R-:W-:-:S03]  /*293c0*/  ULDC UR5, c[0x0][0x608] ;  /* 0x0001820000057ab9 */ /* 0x000fc60000000800 */
[--C-:B------:R-:W-:Y:S02]  /*293d0*/  SHF.R.U64 R12, R11, UR5, R2.reuse ;  /* 0x000000050b0c7c19 */ /* 0x100fe40008001202 */
[----:B------:R-:W-:Y:S01]  /*293e0*/  SHF.R.U32.HI R3, RZ, UR5, R2 ;  /* 0x00000005ff037c19 */ /* 0x000fe20008011602 */
[----:B------:R-:W-:-:S03]  /*293f0*/  ULDC UR5, c[0x0][0x658] ;  /* 0x0001960000057ab9 */ /* 0x000fc60000000800 */
[--C-:B------:R-:W-:Y:S02]  /*29400*/  SHF.R.U64 R13, R12, UR5, R3.reuse ;  /* 0x000000050c0d7c19 */ /* 0x100fe40008001203 */
[----:B------:R-:W-:-:S03]  /*29410*/  SHF.R.U32.HI R15, RZ, UR5, R3 ;  /* 0x00000005ff0f7c19 */ /* 0x000fc60008011603 */
[----:B------:R-:W-:Y:S02]  /*29420*/  IMAD.MOV.U32 R2, RZ, RZ, R13 ;  /* 0x000000ffff027224 */ /* 0x000fe400078e000d */
        /* <DEDUP_REMOVED lines=12> */
.L_x_564:
[----:B------:R-:W-:Y:S01]  /*294f0*/  ULDC UR5, c[0x0][0x648] ;  /* 0x0001920000057ab9 */ /* 0x000fe20000000800 */
[----:B------:R-:W-:Y:S02]  /*29500*/  LOP3.LUT R12, R12, UR17, RZ, 0xc0, !PT ;  /* 0x000000110c0c7c12 */ /* 0x000fe4000f8ec0ff */
[----:B------:R-:W-:Y:S01]  /*29510*/  SHF.R.U64 R3, R2, UR5, R3 ;  /* 0x0000000502037c19 */ /* 0x000fe20008001203 */
[----:B------:R-:W-:-:S04]  /*29520*/  ULDC UR5, c[0x0][0x638] ;  /* 0x00018e0000057ab9 */ /* 0x000fc80000000800 */
[----:B------:R-:W-:Y:S02]  /*29530*/  IMAD.MOV R2, RZ, RZ, -R3 ;  /* 0x000000ffff027224 */ /* 0x000fe400078e0a03 */
[----:B------:R-:W-:Y:S02]  /*29540*/  IMAD R5, R3, UR18, R12 ;  /* 0x0000001203057c24 */ /* 0x000fe4000f8e020c */
[----:B------:R-:W-:Y:S01]  /*29550*/  IMAD R13, R2, UR5, R13 ;  /* 0x00000005020d7c24 */ /* 0x000fe2000f8e020d */
[----:B------:R-:W-:Y:S01]  /*29560*/  ULDC UR5, c[0x0][0x610] ;  /* 0x0001840000057ab9 */ /* 0x000fe20000000800 */
[----:B------:R-:W-:Y:S01]  /*29570*/  LOP3.LUT R2, R11, UR4, RZ, 0xc0, !PT ;  /* 0x000000040b027c12 */ /* 0x000fe2000f8ec0ff */
[----:B------:R-:W-:Y:S01]  /*29580*/  IMAD R8, R5, UR5, R8 ;  /* 0x0000000505087c24 */ /* 0x000fe2000f8e0208 */
[----:B------:R-:W-:-:S03]  /*29590*/  ULDC UR5, c[0x0][0x600] ;  /* 0x0001800000057ab9 */ /* 0x000fc60000000800 */
[----:B------:R-:W-:Y:S02]  /*295a0*/  IMAD R13, R13, UR5, R2 ;  /* 0x000000050d0d7c24 */ /* 0x000fe4000f8e0202 */
[----:B------:R-:W-:-:S03]  /*295b0*/  IMAD.MOV.U32 R2, RZ, RZ, 0x1 ;  /* 0x00000001ff027424 */ /* 0x000fc600078e00ff */
[----:B------:R-:W-:Y:S02]  /*295c0*/  SEL R4, R13, R8, !P4 ;  /* 0x000000080d047207 */ /* 0x000fe40006000000 */
[----:B------:R-:W-:-:S07]  /*295d0*/  SEL R5, R8, R13, !P4 ;  /* 0x0000000d08057207 */ /* 0x000fce0006000000 */
.L_x_562:
[----:B------:R-:W-:Y:S05]  /*295e0*/  BSYNC B1 ;  /* 0x0000000000017941 */ /* 0x000fea0003800000 */
.L_x_561:
[----:B------:R-:W-:-:S13]  /*295f0*/  LOP3.LUT P1, RZ, R2, 0xff, RZ, 0xc0, !PT ;  /* 0x000000ff02ff7812 */ /* 0x000fda000782c0ff */
[----:B------:R-:W-:Y:S05]  /*29600*/  @P1 BRA `(.L_x_565) ;  /* 0xfffffff400401947 */ /* 0x000fea000383ffff */
[----:B------:R-:W-:Y:S05]  /*29610*/  BSYNC B0 ;  /* 0x0000000000007941 */ /* 0x000fea0003800000 */
.L_x_553:
[----:B------:R-:W-:-:S03]  /*29620*/  UMOV UR5, 0xffffffff ;  /* 0xffffffff00057882 */ /* 0x000fc60000000000 */
[----:B------:R-:W-:Y:S05]  /*29630*/  BRA.DIV UR5, `(.L_x_566) ;  /* 0x0000000605707947 */ /* 0x000fea000b800000 */
[----:B------:R-:W-:-:S13]  /*29640*/  ELECT P0, URZ, PT ;  /* 0x00000000003f782f */ /* 0x000fda0003800000 */
.L_x_582:
[----:B------:R-:W-:Y:S04]  /*29650*/  BSSY B0, `(.L_x_567) ;  /* 0x000003e000007945 */ /* 0x000fe80003800000 */
[----:B------:R-:W-:Y:S05]  /*29660*/  @!P0 BRA `(.L_x_568) ;  /* 0x0000000000f08947 */ /* 0x000fea0003800000 */
[----:B------:R-:W-:-:S04]  /*29670*/  ULOP3.LUT UR5, UR13, 0x2, URZ, 0xfc, !UPT ;  /* 0x000000020d057892 */ /* 0x000fc8000f8efc3f */
[----:B------:R-:W-:-:S06]  /*29680*/  UISETP.NE.AND UP0, UPT, UR5, 0x3, UPT ;  /* 0x000000030500788c */ /* 0x000fcc000bf05270 */
[----:B------:R-:W-:-:S13]  /*29690*/  PLOP3.LUT P0, PT, PT, PT, UP0, 0x80, 0x0 ;  /* 0x000000000000781c */ /* 0x000fda0003f0f008 */
[----:B------:R-:W-:Y:S05]  /*296a0*/  @!P0 BRA `(.L_x_569) ;  /* 0x0000000000048947 */ /* 0x000fea0003800000 */
[----:B------:R-:W-:Y:S01]  /*296b0*/  BPT.TRAP 0x1 ;  /* 0x000000040000795c */ /* 0x000fe20000300000 */
.L_x_569:
[----:B------:R-:W0:Y:S01]  /*296c0*/  S2R R3, SR_CgaCtaId ;  /* 0x0000000000037919 */ /* 0x000e220000008800 */
[----:B------:R-:W-:Y:S02]  /*296d0*/  MOV R0, 0x400 ;  /* 0x0000040000007802 */ /* 0x000fe40000000f00 */
[----:B------:R-:W-:Y:S02]  /*296e0*/  SHF.L.U32 R2, R6, 0x1f, RZ ;  /* 0x0000001f06027819 */ /* 0x000fe400000006ff */
[----:B0-----:R-:W-:-:S05]  /*296f0*/  LEA R0, R3, R0, 0x18 ;  /* 0x0000000003007211 */ /* 0x001fca00078ec0ff */
[----:B------:R-:W-:-:S04]  /*29700*/  VIADD R0, R0, 0x30 ;  /* 0x0000003000007836 */ /* 0x000fc80000000000 */
[----:B------:R-:W-:-:S04]  /*29710*/  IMAD R3, R7, 0x8, R0 ;  /* 0x0000000807037824 */ /* 0x000fc800078e0200 */
[----:B------:R-:W0:Y:S02]  /*29720*/  SYNCS.PHASECHK.TRANS64.TRYWAIT P0, [R3+URZ], R2 ;  /* 0x00000002030075a7 */ /* 0x000e24000800017f */
[----:B0-----:R-:W-:Y:S05]  /*29730*/  @!P0 BRA `(.L_x_570) ;  /* 0x0000000400548947 */ /* 0x001fea0003800000 */
.L_x_583:
[----:B------:R-:W-:-:S05]  /*29740*/  VIADD R7, R7, 0x1 ;  /* 0x0000000107077836 */ /* 0x000fca0000000000 */
[----:B------:R-:W-:-:S04]  /*29750*/  ISETP.NE.AND P0, PT, R7, 0x6, PT ;  /* 0x000000060700780c */ /* 0x000fc80003f05270 */
[----:B0-----:R-:W-:Y:S02]  /*29760*/  SEL R3, RZ, 0x1, P0 ;  /* 0x00000001ff037807 */ /* 0x001fe40000000000 */
[----:B------:R-:W-:Y:S02]  /*29770*/  SEL R7, R7, RZ, P0 ;  /* 0x000000ff07077207 */ /* 0x000fe40000000000 */
[----:B------:R-:W-:-:S03]  /*29780*/  LOP3.LUT R6, R6, R3, RZ, 0x3c, !PT ;  /* 0x0000000306067212 */ /* 0x000fc600078e3cff */
[----:B------:R-:W-:Y:S01]  /*29790*/  IMAD R3, R7, 0x8, R0 ;  /* 0x0000000807037824 */ /* 0x000fe200078e0200 */
[----:B------:R-:W-:-:S04]  /*297a0*/  SHF.L.U32 R2, R6, 0x1f, RZ ;  /* 0x0000001f06027819 */ /* 0x000fc800000006ff */
[----:B------:R-:W0:Y:S02]  /*297b0*/  SYNCS.PHASECHK.TRANS64.TRYWAIT P0, [R3+URZ], R2 ;  /* 0x00000002030075a7 */ /* 0x000e24000800017f */
[----:B0-----:R-:W-:Y:S05]  /*297c0*/  @!P0 BRA `(.L_x_571) ;  /* 0x0000000400448947 */ /* 0x001fea0003800000 */
.L_x_584:
[----:B0-----:R-:W-:-:S05]  /*297d0*/  VIADD R2, R7, 0x1 ;  /* 0x0000000107027836 */ /* 0x001fca0000000000 */
[----:B------:R-:W-:-:S04]  /*297e0*/  ISETP.NE.AND P0, PT, R2, 0x6, PT ;  /* 0x000000060200780c */ /* 0x000fc80003f05270 */
[----:B------:R-:W-:Y:S02]  /*297f0*/  SEL R3, RZ, 0x1, P0 ;  /* 0x00000001ff037807 */ /* 0x000fe40000000000 */
[----:B------:R-:W-:Y:S02]  /*29800*/  SEL R5, R2, RZ, P0 ;  /* 0x000000ff02057207 */ /* 0x000fe40000000000 */
[----:B------:R-:W-:-:S03]  /*29810*/  LOP3.LUT R6, R6, R3, RZ, 0x3c, !PT ;  /* 0x0000000306067212 */ /* 0x000fc600078e3cff */
[----:B------:R-:W-:Y:S01]  /*29820*/  IMAD R3, R5, 0x8, R0 ;  /* 0x0000000805037824 */ /* 0x000fe200078e0200 */
[----:B------:R-:W-:-:S04]  /*29830*/  SHF.L.U32 R2, R6, 0x1f, RZ ;  /* 0x0000001f06027819 */ /* 0x000fc800000006ff */
[----:B------:R-:W0:Y:S02]  /*29840*/  SYNCS.PHASECHK.TRANS64.TRYWAIT P0, [R3+URZ], R2 ;  /* 0x00000002030075a7 */ /* 0x000e24000800017f */
[----:B0-----:R-:W-:Y:S05]  /*29850*/  @!P0 BRA `(.L_x_572) ;  /* 0x0000000400348947 */ /* 0x001fea0003800000 */
.L_x_585:
        /* <DEDUP_REMOVED lines=9> */
.L_x_586:
        /* <DEDUP_REMOVED lines=9> */
.L_x_587:
[----:B0-----:R-:W-:-:S05]  /*29980*/  VIADD R2, R5, 0x1 ;  /* 0x0000000105027836 */ /* 0x001fca0000000000 */
[----:B------:R-:W-:-:S04]  /*29990*/  ISETP.NE.AND P0, PT, R2, 0x6, PT ;  /* 0x000000060200780c */ /* 0x000fc80003f05270 */
[----:B------:R-:W-:Y:S02]  /*299a0*/  SEL R4, RZ, 0x1, P0 ;  /* 0x00000001ff047807 */ /* 0x000fe40000000000 */
[----:B------:R-:W-:Y:S02]  /*299b0*/  SEL R3, R2, RZ, P0 ;  /* 0x000000ff02037207 */ /* 0x000fe40000000000 */
[----:B------:R-:W-:-:S03]  /*299c0*/  LOP3.LUT R4, R7, R4, RZ, 0x3c, !PT ;  /* 0x0000000407047212 */ /* 0x000fc600078e3cff */
[----:B------:R-:W-:Y:S01]  /*299d0*/  IMAD R3, R3, 0x8, R0 ;  /* 0x0000000803037824 */ /* 0x000fe200078e0200 */
[----:B------:R-:W-:-:S07]  /*299e0*/  SHF.L.U32 R0, R4, 0x1f, RZ ;  /* 0x0000001f04007819 */ /* 0x000fce00000006ff */
.L_x_575:
[----:B0-----:R0:W1:Y:S02]  /*299f0*/  SYNCS.PHASECHK.TRANS64.TRYWAIT P0, [R3+URZ], R0 ;  /* 0x00000000030075a7 */ /* 0x001064000800017f */
[----:B-1----:R-:W-:Y:S05]  /*29a00*/  @!P0 NANOSLEEP.SYNCS 0x989680 ;  /* 0x009896800000895d */ /* 0x002fea0003900000 */
[----:B------:R-:W1:Y:S02]  /*29a10*/  @!P0 SYNCS.PHASECHK.TRANS64 P0, [R3+URZ], R0 ;  /* 0x00000000030085a7 */ /* 0x000e64000800007f */
[----:B-1----:R-:W-:Y:S05]  /*29a20*/  @!P0 BRA `(.L_x_575) ;  /* 0xfffffffc00f08947 */ /* 0x002fea000383ffff */
.L_x_568:
[----:B------:R-:W-:Y:S05]  /*29a30*/  BSYNC B0 ;  /* 0x0000000000007941 */ /* 0x000fea0003800000 */
.L_x_567:
[----:B------:R-:W-:Y:S05]  /*29a40*/  EXIT ;  /* 0x000000000000794d */ /* 0x000fea0003800000 */
.L_x_17:
[----:B-1----:R-:W-:-:S04]  /*29a50*/  IMAD.U32 R3, RZ, RZ, UR6 ;  /* 0x00000006ff037e24 */ /* 0x002fc8000f8e00ff */
[----:B------:R1:W3:Y:S03]  /*29a60*/  SYNCS.PHASECHK.TRANS64.TRYWAIT P0, [R3+URZ], R0 ;  /* 0x00000000030075a7 */ /* 0x0002e6000800017f */
[----:B---3--:R-:W-:Y:S05]  /*29a70*/  @!P0 NANOSLEEP.SYNCS 0x989680 ;  /* 0x009896800000895d */ /* 0x008fea0003900000 */
[----:B------:R-:W3:Y:S02]  /*29a80*/  @!P0 SYNCS.PHASECHK.TRANS64 P0, [R3+URZ], R0 ;  /* 0x00000000030085a7 */ /* 0x000ee4000800007f */
[----:B---3--:R-:W-:Y:S05]  /*29a90*/  @!P0 BRA `(.L_x_17) ;  /* 0xfffffffc00ec8947 */ /* 0x008fea000383ffff */
[----:B------:R-:W-:Y:S05]  /*29aa0*/  BRA `(.L_x_16) ;  /* 0xfffffd9000287947 */ /* 0x000fea000383ffff */
.L_x_23:
[----:B-----5:R1:W-:Y:S02]  /*29ab0*/  STL [R1+0x468], R2 ;  /* 0x0004680201007387 */ /* 0x0203e40000100800 */
[----:B-1----:R-:W-:-:S04]  /*29ac0*/  IMAD.U32 R2, RZ, RZ, UR16 ;  /* 0x00000010ff027e24 */ /* 0x002fc8000f8e00ff */
[----:B------:R1:W3:Y:S03]  /*29ad0*/  SYNCS.PHASECHK.TRANS64.TRYWAIT P0, [R2+URZ], R0 ;  /* 0x00000000020075a7 */ /* 0x0002e6000800017f */
[----:B---3--:R-:W-:Y:S05]  /*29ae0*/  @!P0 NANOSLEEP.SYNCS 0x989680 ;  /* 0x009896800000895d */ /* 0x008fea0003900000 */
[----:B------:R1:W3:Y:S02]  /*29af0*/  @!P0 SYNCS.PHASECHK.TRANS64 P0, [R2+URZ], R0 ;  /* 0x00000000020085a7 */ /* 0x0002e4000800007f */
[----:B-1----:R1:W5:Y:S02]  /*29b00*/  LDL.LU R2, [R1+0x468] ;  /* 0x0004680001027983 */ /* 0x0023640000300800 */
[----:B-1-3--:R-:W-:Y:S05]  /*29b10*/  @!P0 BRA `(.L_x_23) ;  /* 0xfffffffc00e48947 */ /* 0x00afea000383ffff */
[----:B------:R-:W-:Y:S05]  /*29b20*/  BRA `(.L_x_22) ;  /* 0xfffffdf000dc7947 */ /* 0x000fea000383ffff */
.L_x_554:
[----:B------:R-:W-:Y:S01]  /*29b30*/  BSSY B1, `(.L_x_576) ;  /* 0x0000006000017945 */ /* 0x000fe20003800000 */
[----:B------:R-:W-:-:S07]  /*29b40*/  IMAD.MOV.U32 R2, RZ, RZ, -0x1 ;  /* 0xffffffffff027424 */ /* 0x000fce00078e00ff */
[----:B------:R-:W-:Y:S05]  /*29b50*/  WARPSYNC.COLLECTIVE R2, `(.L_x_577) ;  /* 0x00000000020c7348 */ /* 0x000fea0003c00000 */
[----:B------:R-:W-:Y:S02]  /*29b60*/  ELECT P1, UR62, PT ;  /* 0x00000000003e782f */ /* 0x000fe40003820000 */
[----:B------:R-:W-:Y:S01]  /*29b70*/  MOV R2, UR62 ;  /* 0x0000003e00027c02 */ /* 0x000fe20008000f00 */
[----:B------:R-:W-:Y:S10]  /*29b80*/  ENDCOLLECTIVE ;  /* 0x000000000000791b */ /* 0x000ff40003800000 */
.L_x_577:
[----:B------:R-:W-:Y:S05]  /*29b90*/  BSYNC B1 ;  /* 0x0000000000017941 */ /* 0x000fea0003800000 */
.L_x_576:
[----:B------:R-:W-:Y:S05]  /*29ba0*/  BRA `(.L_x_578) ;  /* 0xffffffec00e47947 */ /* 0x000fea000383ffff */
.L_x_557:
[----:B-1----:R1:W2:Y:S02]  /*29bb0*/  SYNCS.PHASECHK.TRANS64.TRYWAIT P1, [R16+URZ+0x30], R11 ;  /* 0x0000300b100075a7 */ /* 0x0022a4000802017f */
[----:B--2---:R-:W-:Y:S05]  /*29bc0*/  @!P1 NANOSLEEP.SYNCS 0x989680 ;  /* 0x009896800000995d */ /* 0x004fea0003900000 */
[----:B------:R-:W2:Y:S02]  /*29bd0*/  @!P1 SYNCS.PHASECHK.TRANS64 P1, [R16+URZ+0x30], R11 ;  /* 0x0000300b100095a7 */ /* 0x000ea4000802007f */
[----:B--2---:R-:W-:Y:S05]  /*29be0*/  @!P1 BRA `(.L_x_557) ;  /* 0xfffffffc00f09947 */ /* 0x004fea000383ffff */
[----:B------:R-:W-:Y:S05]  /*29bf0*/  BRA `(.L_x_579) ;  /* 0xfffffff000187947 */ /* 0x000fea000383ffff */
.L_x_566:
[----:B------:R-:W-:Y:S01]  /*29c00*/  BSSY B0, `(.L_x_580) ;  /* 0x0000006000007945 */ /* 0x000fe20003800000 */
[----:B------:R-:W-:-:S07]  /*29c10*/  IMAD.MOV.U32 R2, RZ, RZ, -0x1 ;  /* 0xffffffffff027424 */ /* 0x000fce00078e00ff */
[----:B------:R-:W-:Y:S05]  /*29c20*/  WARPSYNC.COLLECTIVE R2, `(.L_x_581) ;  /* 0x00000000020c7348 */ /* 0x000fea0003c00000 */
[----:B------:R-:W-:Y:S02]  /*29c30*/  ELECT P1, UR62, PT ;  /* 0x00000000003e782f */ /* 0x000fe40003820000 */
[----:B------:R-:W-:Y:S01]  /*29c40*/  MOV R2, UR62 ;  /* 0x0000003e00027c02 */ /* 0x000fe20008000f00 */
[----:B------:R-:W-:Y:S10]  /*29c50*/  ENDCOLLECTIVE ;  /* 0x000000000000791b */ /* 0x000ff40003800000 */
.L_x_581:
[----:B------:R-:W-:Y:S05]  /*29c60*/  BSYNC B0 ;  /* 0x0000000000007941 */ /* 0x000fea0003800000 */
.L_x_580:
[----:B------:R-:W-:Y:S01]  /*29c70*/  PLOP3.LUT P0, PT, P1, PT, PT, 0x80, 0x0 ;  /* 0x000000000000781c */ /* 0x000fe20000f0f070 */
[----:B------:R-:W-:-:S12]  /*29c80*/  BRA `(.L_x_582) ;  /* 0xfffffff800707947 */ /* 0x000fd8000383ffff */
.L_x_570:
[----:B0-----:R0:W1:Y:S02]  /*29c90*/  SYNCS.PHASECHK.TRANS64.TRYWAIT P0, [R3+URZ], R2 ;  /* 0x00000002030075a7 */ /* 0x001064000800017f */
[----:B-1----:R-:W-:Y:S05]  /*29ca0*/  @!P0 NANOSLEEP.SYNCS 0x989680 ;  /* 0x009896800000895d */ /* 0x002fea0003900000 */
[----:B------:R-:W1:Y:S02]  /*29cb0*/  @!P0 SYNCS.PHASECHK.TRANS64 P0, [R3+URZ], R2 ;  /* 0x00000002030085a7 */ /* 0x000e64000800007f */
[----:B-1----:R-:W-:Y:S05]  /*29cc0*/  @!P0 BRA `(.L_x_570) ;  /* 0xfffffffc00f08947 */ /* 0x002fea000383ffff */
[----:B------:R-:W-:Y:S05]  /*29cd0*/  BRA `(.L_x_583) ;  /* 0xfffffff800987947 */ /* 0x000fea000383ffff */
.L_x_571:
[----:B0-----:R0:W1:Y:S02]  /*29ce0*/  SYNCS.PHASECHK.TRANS64.TRYWAIT P0, [R3+URZ], R2 ;  /* 0x00000002030075a7 */ /* 0x001064000800017f */
[----:B-1----:R-:W-:Y:S05]  /*29cf0*/  @!P0 NANOSLEEP.SYNCS 0x989680 ;  /* 0x009896800000895d */ /* 0x002fea0003900000 */
[----:B------:R-:W1:Y:S02]  /*29d00*/  @!P0 SYNCS.PHASECHK.TRANS64 P0, [R3+URZ], R2 ;  /* 0x00000002030085a7 */ /* 0x000e64000800007f */
[----:B-1----:R-:W-:Y:S05]  /*29d10*/  @!P0 BRA `(.L_x_571) ;  /* 0xfffffffc00f08947 */ /* 0x002fea000383ffff */
[----:B------:R-:W-:Y:S05]  /*29d20*/  BRA `(.L_x_584) ;  /* 0xfffffff800a87947 */ /* 0x000fea000383ffff */
.L_x_572:
[----:B0-----:R0:W1:Y:S02]  /*29d30*/  SYNCS.PHASECHK.TRANS64.TRYWAIT P0, [R3+URZ], R2 ;  /* 0x00000002030075a7 */ /* 0x001064000800017f */
[----:B-1----:R-:W-:Y:S05]  /*29d40*/  @!P0 NANOSLEEP.SYNCS 0x989680 ;  /* 0x009896800000895d */ /* 0x002fea0003900000 */
[----:B------:R-:W1:Y:S02]  /*29d50*/  @!P0 SYNCS.PHASECHK.TRANS64 P0, [R3+URZ], R2 ;  /* 0x00000002030085a7 */ /* 0x000e64000800007f */
[----:B-1----:R-:W-:Y:S05]  /*29d60*/  @!P0 BRA `(.L_x_572) ;  /* 0xfffffffc00f08947 */ /* 0x002fea000383ffff */
[----:B------:R-:W-:Y:S05]  /*29d70*/  BRA `(.L_x_585) ;  /* 0xfffffff800b87947 */ /* 0x000fea000383ffff */
.L_x_573:
[----:B0-----:R0:W1:Y:S02]  /*29d80*/  SYNCS.PHASECHK.TRANS64.TRYWAIT P0, [R3+URZ], R2 ;  /* 0x00000002030075a7 */ /* 0x001064000800017f */
[----:B-1----:R-:W-:Y:S05]  /*29d90*/  @!P0 NANOSLEEP.SYNCS 0x989680 ;  /* 0x009896800000895d */ /* 0x002fea0003900000 */
[----:B------:R-:W1:Y:S02]  /*29da0*/  @!P0 SYNCS.PHASECHK.TRANS64 P0, [R3+URZ], R2 ;  /* 0x00000002030085a7 */ /* 0x000e64000800007f */
[----:B-1----:R-:W-:Y:S05]  /*29db0*/  @!P0 BRA `(.L_x_573) ;  /* 0xfffffffc00f08947 */ /* 0x002fea000383ffff */
[----:B------:R-:W-:Y:S05]  /*29dc0*/  BRA `(.L_x_586) ;  /* 0xfffffff800c87947 */ /* 0x000fea000383ffff */
.L_x_574:
[----:B0-----:R0:W1:Y:S02]  /*29dd0*/  SYNCS.PHASECHK.TRANS64.TRYWAIT P0, [R3+URZ], R2 ;  /* 0x00000002030075a7 */ /* 0x001064000800017f */
[----:B-1----:R-:W-:Y:S05]  /*29de0*/  @!P0 NANOSLEEP.SYNCS 0x989680 ;  /* 0x009896800000895d */ /* 0x002fea0003900000 */
[----:B------:R-:W1:Y:S02]  /*29df0*/  @!P0 SYNCS.PHASECHK.TRANS64 P0, [R3+URZ], R2 ;  /* 0x00000002030085a7 */ /* 0x000e64000800007f */
[----:B-1----:R-:W-:Y:S05]  /*29e00*/  @!P0 BRA `(.L_x_574) ;  /* 0xfffffffc00f08947 */ /* 0x002fea000383ffff */
[----:B------:R-:W-:Y:S05]  /*29e10*/  BRA `(.L_x_587) ;  /* 0xfffffff800d87947 */ /* 0x000fea000383ffff */
.L_x_588:
[----:B------:R-:W-:-:S00]  /*29e20*/  BRA `(.L_x_588) ;  /* 0xfffffffc00fc7947 */ /* 0x000fc0000383ffff */
[----:B------:R-:W-:-:S00]  /*29e30*/  NOP ;  /* 0x0000000000007918 */ /* 0x000fc00000000000 */
        /* <DEDUP_REMOVED lines=12> */
.L_x_589:


//--------------------- .nv.shared._ZN7cutlass13device_kernelINS_4gemm6kernel13GemmUniversalIN4cute5tupleIJiiiiEEENS1_10collective13CollectiveMmaINS1_37MainloopSm90TmaGmmaWarpSpecializedFP8ILi6ENS5_IJNS4_1CILi1EEESB_SB_EEENS1_35KernelTmaWarpSpecializedCooperativeEEENS5_IJNSA_ILi256EEESF_NSA_ILi128EEEEEENS_12float_e5m2_tENS5_IJlSB_lEEESI_SJ_NS4_8TiledMMAINS4_8MMA_AtomIJNS4_4SM904GMMA31MMA_64x256x32_F32E5M2E5M2_SS_TNILNSN_7ScaleInE1ELSP_1EEEEEENS4_6LayoutINS5_IJNSA_ILi2EEESB_SB_EEENS5_IJSB_NSA_ILi0EEESV_EEEEENS5_IJNS4_10UnderscoreESY_SY_EEEEENS4_13SM90_TMA_LOADENS4_14ComposedLayoutINS4_7SwizzleILi3ELi4ELi3EEENS4_18smem_ptr_flag_bitsILi8EEENSS_INS5_IJNSA_ILi8EEESG_EEENS5_IJSG_SB_EEEEEEEvNS4_8identityES11_S1B_vS1C_EENS_8epilogue10collective6detail29Sm90TmaWarpSpecializedAdapterINS1F_15DefaultEpilogueISI_SJ_SJ_NS1E_6thread17LinearCombinationISI_Li1EffLNS1J_9ScaleType4KindE0ELNS_15FloatRoundStyleE2ESI_EENS1_15EpilogueDefaultEEEEEvvEEEEvNT_6ParamsE --------------------------
	.section	.nv.shared._ZN7cutlass13device_kernelINS_4gemm6kernel13GemmUniversalIN4cute5tupleIJiiiiEEENS1_10collective13CollectiveMmaINS1_37MainloopSm90TmaGmmaWarpSpecializedFP8ILi6ENS5_IJNS4_1CILi1EEESB_SB_EEENS1_35KernelTmaWarpSpecializedCooperativeEEENS5_IJNSA_ILi256EEESF_NSA_ILi128EEEEEENS_12float_e5m2_tENS5_IJlSB_lEEESI_SJ_NS4_8TiledMMAINS4_8MMA_AtomIJNS4_4SM904GMMA31MMA_64x256x32_F32E5M2E5M2_SS_TNILNSN_7ScaleInE1ELSP_1EEEEEENS4_6LayoutINS5_IJNSA_ILi2EEESB_SB_EEENS5_IJSB_NSA_ILi0EEESV_EEEEENS5_IJNS4_10UnderscoreESY_SY_EEEEENS4_13SM90_TMA_LOADENS4_14ComposedLayoutINS4_7SwizzleILi3ELi4ELi3EEENS4_18smem_ptr_flag_bitsILi8EEENSS_INS5_IJNSA_ILi8EEESG_EEENS5_IJSG_SB_EEEEEEEvNS4_8identityES11_S1B_vS1C_EENS_8epilogue10collective6detail29Sm90TmaWarpSpecializedAdapterINS1F_15DefaultEpilogueISI_SJ_SJ_NS1E_6thread17LinearCombinationISI_Li1EffLNS1J_9ScaleType4KindE0ELNS_15FloatRoundStyleE2ESI_EENS1_15EpilogueDefaultEEEEEvvEEEEvNT_6ParamsE,"aw",@nobits
	.sectionflags	@""
	.align	16
	.zero		1024


//--------------------- .nv.shared.reserved.0     --------------------------
	.section	.nv.shared.reserved.0,"aw",@nobits
	.weak		__nv_reservedSMEM_offset_0_alias
	.size		__nv_reservedSMEM_offset_0_alias, 0, 0
	.other		__nv_reservedSMEM_offset_0_alias,@"STO_CUDA_RESERVED_SHARED STV_DEFAULT"
__nv_reservedSMEM_offset_0_alias:
	.zero		0


//--------------------- .nv.global                --------------------------
	.section	.nv.global,"aw",@nobits
.nv.global:
	.type		_ZN40_INTERNAL_9917cad1_4_k_cu_7cb62ad7_301794cute1_E,@object
	.size		_ZN40_INTERNAL_9917cad1_4_k_cu_7cb62ad7_301794cute1_E,(_ZN40_INTERNAL_9917cad1_4_k_cu_7cb62ad7_301794cuda3std3__45__cpo6cbeginE - _ZN40_INTERNAL_9917cad1_4_k_cu_7cb62ad7_301794cute1_E)
_ZN40_INTERNAL_9917cad1_4_k_cu_7cb62ad7_301794cute1_E:
	.zero		1
	.type		_ZN40_INTERNAL_9917cad1_4_k_cu_7cb62ad7_301794cuda3std3__45__cpo6cbeginE,@object
	.size		_ZN40_INTERNAL_9917cad1_4_k_cu_7cb62ad7_301794cuda3std3__45__cpo6cbeginE,(_ZN40_INTERNAL_9917cad1_4_k_cu_7cb62ad7_301794cuda3std3__48in_placeE - _ZN40_INTERNAL_9917cad1_4_k_cu_7cb62ad7_301794cuda3std3__45__cpo6cbeginE)
_ZN40_INTERNAL_9917cad1_4_k_cu_7cb62ad7_301794cuda3std3__45__cpo6cbeginE:
	.zero		1
	.type		_ZN40_INTERNAL_9917cad1_4_k_cu_7cb62ad7_301794cuda3std3__48in_placeE,@object
	.size		_ZN40_INTERNAL_9917cad1_4_k_cu_7cb62ad7_301794cuda3std3__48in_placeE,(_ZN40_INTERNAL_9917cad1_4_k_cu_7cb62ad7_301794cuda3std6ranges3__45__cpo9iter_moveE - _ZN40_INTERNAL_9917cad1_4_k_cu_7cb62ad7_301794cuda3std3__48in_placeE)
_ZN40_INTERNAL_9917cad1_4_k_cu_7cb62ad7_301794cuda3std3__48in_placeE:
	.zero		1
	.type		_ZN40_INTERNAL_9917cad1_4_k_cu_7cb62ad7_301794cuda3std6ranges3__45__cpo9iter_moveE,@object
	.size		_ZN40_INTERNAL_9917cad1_4_k_cu_7cb62ad7_301794cuda3std6ranges3__45__cpo9iter_moveE,(_ZN40_INTERNAL_9917cad1_4_k_cu_7cb62ad7_301794cuda3std3__45__cpo5beginE - _ZN40_INTERNAL_9917cad1_4_k_cu_7cb62ad7_301794cuda3std6ranges3__45__cpo9iter_moveE)
_ZN40_INTERNAL_9917cad1_4_k_cu_7cb62ad7_301794cuda3std6ranges3__45__cpo9iter_moveE:
	.zero		1
	.type		_ZN40_INTERNAL_9917cad1_4_k_cu_7cb62ad7_301794cuda3std3__45__cpo5beginE,@object
	.size		_ZN40_INTERNAL_9917cad1_4_k_cu_7cb62ad7_301794cuda3std3__45__cpo5beginE,(_ZN40_INTERNAL_9917cad1_4_k_cu_7cb62ad7_301794cuda3std3__442_GLOBAL__N__9917cad1_4_k_cu_7cb62ad7_301796ignoreE - _ZN40_INTERNAL_9917cad1_4_k_cu_7cb62ad7_301794cuda3std3__45__cpo5beginE)
_ZN40_INTERNAL_9917cad1_4_k_cu_7cb62ad7_301794cuda3std3__45__cpo5beginE:
	.zero		1
	.type		_ZN40_INTERNAL_9917cad1_4_k_cu_7cb62ad7_301794cuda3std3__442_GLOBAL__N__9917cad1_4_k_cu_7cb62ad7_301796ignoreE,@object
	.size		_ZN40_INTERNAL_9917cad1_4_k_cu_7cb62ad7_301794cuda3std3__442_GLOBAL__N__9917cad1_4_k_cu_7cb62ad7_301796ignoreE,(_ZN40_INTERNAL_9917cad1_4_k_cu_7cb62ad7_301794cute7productE - _ZN40_INTERNAL_9917cad1_4_k_cu_7cb62ad7_301794cuda3std3__442_GLOBAL__N__9917cad1_4_k_cu_7cb62ad7_301796ignoreE)
_ZN40_INTERNAL_9917cad1_4_k_cu_7cb62ad7_301794cuda3std3__442_GLOBAL__N__9917cad1_4_k_cu_7cb62ad7_301796ignoreE:
	.zero		1
	.type		_ZN40_INTERNAL_9917cad1_4_k_cu_7cb62ad7_301794cute7productE,@object
	.size		_ZN40_INTERNAL_9917cad1_4_k_cu_7cb62ad7_301794cute7productE,(_ZN40_INTERNAL_9917cad1_4_k_cu_7cb62ad7_301794cuda3std3__45__cpo3endE - _ZN40_INTERNAL_9917cad1_4_k_cu_7cb62ad7_301794cute7productE)
_ZN40_INTERNAL_9917cad1_4_k_cu_7cb62ad7_301794cute7productE:
	.zero		1
	.type		_ZN40_INTERNAL_9917cad1_4_k_cu_7cb62ad7_301794cuda3std3__45__cpo3endE,@object
	.size		_ZN40_INTERNAL_9917cad1_4_k_cu_7cb62ad7_301794cuda3std3__45__cpo3endE,(_ZN40_INTERNAL_9917cad1_4_k_cu_7cb62ad7_301794cuda3std3__419piecewise_constructE - _ZN40_INTERNAL_9917cad1_4_k_cu_7cb62ad7_301794cuda3std3__45__cpo3endE)
_ZN40_INTERNAL_9917cad1_4_k_cu_7cb62ad7_301794cuda3std3__45__cpo3endE:
	.zero		1
	.type		_ZN40_INTERNAL_9917cad1_4_k_cu_7cb62ad7_301794cuda3std3__419piecewise_constructE,@object
	.size		_ZN40_INTERNAL_9917cad1_4_k_cu_7cb62ad7_301794cuda3std3__419piecewise_constructE,(_ZN40_INTERNAL_9917cad1_4_k_cu_7cb62ad7_301794cuda3std3__45__cpo4cendE - _ZN40_INTERNAL_9917cad1_4_k_cu_7cb62ad7_301794cuda3std3__419piecewise_constructE)
_ZN40_INTERNAL_9917cad1_4_k_cu_7cb62ad7_301794cuda3std3__419piecewise_constructE:
	.zero		1
	.type		_ZN40_INTERNAL_9917cad1_4_k_cu_7cb62ad7_301794cuda3std3__45__cpo4cendE,@object
	.size		_ZN40_INTERNAL_9917cad1_4_k_cu_7cb62ad7_301794cuda3std3__45__cpo4cendE,(_ZN40_INTERNAL_9917cad1_4_k_cu_7cb62ad7_301794cuda3std6ranges3__45__cpo4swapE - _ZN40_INTERNAL_9917cad1_4_k_cu_7cb62ad7_301794cuda3std3__45__cpo4cendE)
_ZN40_INTERNAL_9917cad1_4_k_cu_7cb62ad7_301794cuda3std3__45__cpo4cendE:
	.zero		1
	.type		_ZN40_INTERNAL_9917cad1_4_k_cu_7cb62ad7_301794cuda3std6ranges3__45__cpo4swapE,@object
	.size		_ZN40_INTERNAL_9917cad1_4_k_cu_7cb62ad7_301794cuda3std6ranges3__45__cpo4swapE,(.L_7 - _ZN40_INTERNAL_9917cad1_4_k_cu_7cb62ad7_301794cuda3std6ranges3__45__cpo4swapE)
_ZN40_INTERNAL_9917cad1_4_k_cu_7cb62ad7_301794cuda3std6ranges3__45__cpo4swapE:
	.zero		1
.L_7:


//--------------------- .nv.constant0._ZN7cutlass13device_kernelINS_4gemm6kernel13GemmUniversalIN4cute5tupleIJiiiiEEENS1_10collective13CollectiveMmaINS1_37MainloopSm90TmaGmmaWarpSpecializedFP8ILi6ENS5_IJNS4_1CILi1EEESB_SB_EEENS1_35KernelTmaWarpSpecializedCooperativeEEENS5_IJNSA_ILi256EEESF_NSA_ILi128EEEEEENS_12float_e5m2_tENS5_IJlSB_lEEESI_SJ_NS4_8TiledMMAINS4_8MMA_AtomIJNS4_4SM904GMMA31MMA_64x256x32_F32E5M2E5M2_SS_TNILNSN_7ScaleInE1ELSP_1EEEEEENS4_6LayoutINS5_IJNSA_ILi2EEESB_SB_EEENS5_IJSB_NSA_ILi0EEESV_EEEEENS5_IJNS4_10UnderscoreESY_SY_EEEEENS4_13SM90_TMA_LOADENS4_14ComposedLayoutINS4_7SwizzleILi3ELi4ELi3EEENS4_18smem_ptr_flag_bitsILi8EEENSS_INS5_IJNSA_ILi8EEESG_EEENS5_IJSG_SB_EEEEEEEvNS4_8identityES11_S1B_vS1C_EENS_8epilogue10collective6detail29Sm90TmaWarpSpecializedAdapterINS1F_15DefaultEpilogueISI_SJ_SJ_NS1E_6thread17LinearCombinationISI_Li1EffLNS1J_9ScaleType4KindE0ELNS_15FloatRoundStyleE2ESI_EENS1_15EpilogueDefaultEEEEEvvEEEEvNT_6ParamsE --------------------------
	.section	.nv.constant0._ZN7cutlass13device_kernelINS_4gemm6kernel13GemmUniversalIN4cute5tupleIJiiiiEEENS1_10collective13CollectiveMmaINS1_37MainloopSm90TmaGmmaWarpSpecializedFP8ILi6ENS5_IJNS4_1CILi1EEESB_SB_EEENS1_35KernelTmaWarpSpecializedCooperativeEEENS5_IJNSA_ILi256EEESF_NSA_ILi128EEEEEENS_12float_e5m2_tENS5_IJlSB_lEEESI_SJ_NS4_8TiledMMAINS4_8MMA_AtomIJNS4_4SM904GMMA31MMA_64x256x32_F32E5M2E5M2_SS_TNILNSN_7ScaleInE1ELSP_1EEEEEENS4_6LayoutINS5_IJNSA_ILi2EEESB_SB_EEENS5_IJSB_NSA_ILi0EEESV_EEEEENS5_IJNS4_10UnderscoreESY_SY_EEEEENS4_13SM90_TMA_LOADENS4_14ComposedLayoutINS4_7SwizzleILi3ELi4ELi3EEENS4_18smem_ptr_flag_bitsILi8EEENSS_INS5_IJNSA_ILi8EEESG_EEENS5_IJSG_SB_EEEEEEEvNS4_8identityES11_S1B_vS1C_EENS_8epilogue10collective6detail29Sm90TmaWarpSpecializedAdapterINS1F_15DefaultEpilogueISI_SJ_SJ_NS1E_6thread17LinearCombinationISI_Li1EffLNS1J_9ScaleType4KindE0ELNS_15FloatRoundStyleE2ESI_EENS1_15EpilogueDefaultEEEEEvvEEEEvNT_6ParamsE,"a",@progbits
	.sectionflags	@""
	.align	4
.nv.constant0._ZN7cutlass13device_kernelINS_4gemm6kernel13GemmUniversalIN4cute5tupleIJiiiiEEENS1_10collective13CollectiveMmaINS1_37MainloopSm90TmaGmmaWarpSpecializedFP8ILi6ENS5_IJNS4_1CILi1EEESB_SB_EEENS1_35KernelTmaWarpSpecializedCooperativeEEENS5_IJNSA_ILi256EEESF_NSA_ILi128EEEEEENS_12float_e5m2_tENS5_IJlSB_lEEESI_SJ_NS4_8TiledMMAINS4_8MMA_AtomIJNS4_4SM904GMMA31MMA_64x256x32_F32E5M2E5M2_SS_TNILNSN_7ScaleInE1ELSP_1EEEEEENS4_6LayoutINS5_IJNSA_ILi2EEESB_SB_EEENS5_IJSB_NSA_ILi0EEESV_EEEEENS5_IJNS4_10UnderscoreESY_SY_EEEEENS4_13SM90_TMA_LOADENS4_14ComposedLayoutINS4_7SwizzleILi3ELi4ELi3EEENS4_18smem_ptr_flag_bitsILi8EEENSS_INS5_IJNSA_ILi8EEESG_EEENS5_IJSG_SB_EEEEEEEvNS4_8identityES11_S1B_vS1C_EENS_8epilogue10collective6detail29Sm90TmaWarpSpecializedAdapterINS1F_15DefaultEpilogueISI_SJ_SJ_NS1E_6thread17LinearCombinationISI_Li1EffLNS1J_9ScaleType4KindE0ELNS_15FloatRoundStyleE2ESI_EENS1_15EpilogueDefaultEEEEEvvEEEEvNT_6ParamsE:
	.zero		1664


//--------------------- SYMBOLS --------------------------

	.type		.nv.reservedSmem.offset0,@object
	.size		.nv.reservedSmem.offset0,0x4
